//
// Generated by NVIDIA NVVM Compiler
//
// Compiler Build ID: CL-36424714
// Cuda compilation tools, release 13.0, V13.0.88
// Based on NVVM 20.0.0
//

.version 9.0
.target sm_100
.address_size 64

	// .globl	_Z14SparkGPUPi_mapPKiPil
.extern .func __assertfail
(
	.param .b64 __assertfail_param_0,
	.param .b64 __assertfail_param_1,
	.param .b32 __assertfail_param_2,
	.param .b64 __assertfail_param_3,
	.param .b64 __assertfail_param_4
)
;
.global .align 4 .b8 precalc_xorwow_matrix[102400];
.global .align 4 .b8 precalc_xorwow_offset_matrix[102400];
.global .align 4 .b8 mrg32k3aM1[2304];
.global .align 4 .b8 mrg32k3aM2[2304];
.global .align 4 .b8 mrg32k3aM1SubSeq[2016];
.global .align 4 .b8 mrg32k3aM2SubSeq[2016];
.global .align 4 .b8 mrg32k3aM1Seq[2304];
.global .align 4 .b8 mrg32k3aM2Seq[2304];
.const .align 8 .b8 __cr_lgamma_table[72];
.global .align 1 .b8 __unnamed_1[53] = {118, 111, 105, 100, 32, 83, 112, 97, 114, 107, 71, 80, 85, 80, 105, 95, 114, 101, 100, 117, 99, 101, 40, 105, 110, 116, 32, 42, 44, 32, 105, 110, 116, 32, 42, 44, 32, 108, 111, 110, 103, 44, 32, 105, 110, 116, 44, 32, 105, 110, 116, 41};
.global .align 1 .b8 $str[31] = {106, 117, 109, 112, 32, 61, 61, 32, 98, 108, 111, 99, 107, 68, 105, 109, 46, 120, 32, 42, 32, 103, 114, 105, 100, 68, 105, 109, 46, 120};
.global .align 1 .b8 $str$1[27] = {47, 116, 109, 112, 47, 115, 97, 115, 115, 95, 99, 117, 95, 56, 112, 114, 102, 104, 98, 100, 114, 47, 107, 46, 99, 117};

.visible .entry _Z14SparkGPUPi_mapPKiPil(
	.param .u64 .ptr .align 1 _Z14SparkGPUPi_mapPKiPil_param_0,
	.param .u64 .ptr .align 1 _Z14SparkGPUPi_mapPKiPil_param_1,
	.param .u64 _Z14SparkGPUPi_mapPKiPil_param_2
)
{
	.local .align 8 .b8 	__local_depot0[48];
	.reg .b64 	%SP;
	.reg .b64 	%SPL;
	.reg .pred 	%p<64>;
	.reg .b32 	%r<1209>;
	.reg .b32 	%f<9>;
	.reg .b64 	%rd<29>;

	mov.u64 	%SPL, __local_depot0;
	ld.param.u64 	%rd11, [_Z14SparkGPUPi_mapPKiPil_param_1];
	cvta.to.global.u64 	%rd1, %rd11;
	add.u64 	%rd2, %SPL, 0;
	mov.u32 	%r543, %tid.x;
	mov.u32 	%r544, %ctaid.x;
	mov.u32 	%r545, %ntid.x;
	mad.lo.s32 	%r546, %r544, %r545, %r543;
	cvt.s64.s32 	%rd3, %r546;
	mov.b32 	%r943, 379486205;
	mov.b32 	%r547, -382103808;
	st.local.v2.u32 	[%rd2], {%r547, %r943};
	mov.b32 	%r548, -123459836;
	mov.b32 	%r942, 450422541;
	st.local.v2.u32 	[%rd2+8], {%r942, %r548};
	mov.b32 	%r939, 261812737;
	mov.b32 	%r549, -589760388;
	st.local.v2.u32 	[%rd2+16], {%r549, %r939};
	setp.eq.s32 	%p1, %r546, 0;
	@%p1 bra 	$L__BB0_115;
	mov.b32 	%r926, 0;
	mov.b32 	%r943, 379486205;
	mov.b32 	%r942, 450422541;
	mov.b32 	%r939, 261812737;
	mov.u64 	%rd28, %rd3;
$L__BB0_2:
	mov.u64 	%rd4, %rd28;
	and.b64  	%rd5, %rd4, 3;
	setp.eq.s64 	%p2, %rd5, 0;
	@%p2 bra 	$L__BB0_114;
	mul.wide.u32 	%rd13, %r926, 3200;
	mov.u64 	%rd14, precalc_xorwow_matrix;
	add.s64 	%rd6, %rd14, %rd13;
	mov.b32 	%r939, 0;
	mov.u32 	%r940, %r939;
	mov.u32 	%r941, %r939;
	mov.u32 	%r942, %r939;
	mov.u32 	%r943, %r939;
	mov.u32 	%r932, %r939;
$L__BB0_4:
	mul.wide.u32 	%rd15, %r932, 4;
	add.s64 	%rd16, %rd2, %rd15;
	ld.local.u32 	%r11, [%rd16+4];
	shl.b32 	%r12, %r932, 5;
	mov.b32 	%r938, 0;
$L__BB0_5:
	.pragma "nounroll";
	shr.u32 	%r556, %r11, %r938;
	and.b32  	%r557, %r556, 1;
	setp.eq.b32 	%p3, %r557, 1;
	not.pred 	%p4, %p3;
	add.s32 	%r558, %r12, %r938;
	mul.lo.s32 	%r559, %r558, 5;
	mul.wide.u32 	%rd17, %r559, 4;
	add.s64 	%rd7, %rd6, %rd17;
	@%p4 bra 	$L__BB0_7;
	ld.global.u32 	%r560, [%rd7];
	xor.b32  	%r943, %r943, %r560;
	ld.global.u32 	%r561, [%rd7+4];
	xor.b32  	%r942, %r942, %r561;
	ld.global.u32 	%r562, [%rd7+8];
	xor.b32  	%r941, %r941, %r562;
	ld.global.u32 	%r563, [%rd7+12];
	xor.b32  	%r940, %r940, %r563;
	ld.global.u32 	%r564, [%rd7+16];
	xor.b32  	%r939, %r939, %r564;
$L__BB0_7:
	and.b32  	%r566, %r556, 2;
	setp.eq.s32 	%p5, %r566, 0;
	@%p5 bra 	$L__BB0_9;
	ld.global.u32 	%r567, [%rd7+20];
	xor.b32  	%r943, %r943, %r567;
	ld.global.u32 	%r568, [%rd7+24];
	xor.b32  	%r942, %r942, %r568;
	ld.global.u32 	%r569, [%rd7+28];
	xor.b32  	%r941, %r941, %r569;
	ld.global.u32 	%r570, [%rd7+32];
	xor.b32  	%r940, %r940, %r570;
	ld.global.u32 	%r571, [%rd7+36];
	xor.b32  	%r939, %r939, %r571;
$L__BB0_9:
	and.b32  	%r573, %r556, 4;
	setp.eq.s32 	%p6, %r573, 0;
	@%p6 bra 	$L__BB0_11;
	ld.global.u32 	%r574, [%rd7+40];
	xor.b32  	%r943, %r943, %r574;
	ld.global.u32 	%r575, [%rd7+44];
	xor.b32  	%r942, %r942, %r575;
	ld.global.u32 	%r576, [%rd7+48];
	xor.b32  	%r941, %r941, %r576;
	ld.global.u32 	%r577, [%rd7+52];
	xor.b32  	%r940, %r940, %r577;
	ld.global.u32 	%r578, [%rd7+56];
	xor.b32  	%r939, %r939, %r578;
$L__BB0_11:
	and.b32  	%r580, %r556, 8;
	setp.eq.s32 	%p7, %r580, 0;
	@%p7 bra 	$L__BB0_13;
	ld.global.u32 	%r581, [%rd7+60];
	xor.b32  	%r943, %r943, %r581;
	ld.global.u32 	%r582, [%rd7+64];
	xor.b32  	%r942, %r942, %r582;
	ld.global.u32 	%r583, [%rd7+68];
	xor.b32  	%r941, %r941, %r583;
	ld.global.u32 	%r584, [%rd7+72];
	xor.b32  	%r940, %r940, %r584;
	ld.global.u32 	%r585, [%rd7+76];
	xor.b32  	%r939, %r939, %r585;
$L__BB0_13:
	and.b32  	%r587, %r556, 16;
	setp.eq.s32 	%p8, %r587, 0;
	@%p8 bra 	$L__BB0_15;
	ld.global.u32 	%r588, [%rd7+80];
	xor.b32  	%r943, %r943, %r588;
	ld.global.u32 	%r589, [%rd7+84];
	xor.b32  	%r942, %r942, %r589;
	ld.global.u32 	%r590, [%rd7+88];
	xor.b32  	%r941, %r941, %r590;
	ld.global.u32 	%r591, [%rd7+92];
	xor.b32  	%r940, %r940, %r591;
	ld.global.u32 	%r592, [%rd7+96];
	xor.b32  	%r939, %r939, %r592;
$L__BB0_15:
	and.b32  	%r594, %r556, 32;
	setp.eq.s32 	%p9, %r594, 0;
	@%p9 bra 	$L__BB0_17;
	ld.global.u32 	%r595, [%rd7+100];
	xor.b32  	%r943, %r943, %r595;
	ld.global.u32 	%r596, [%rd7+104];
	xor.b32  	%r942, %r942, %r596;
	ld.global.u32 	%r597, [%rd7+108];
	xor.b32  	%r941, %r941, %r597;
	ld.global.u32 	%r598, [%rd7+112];
	xor.b32  	%r940, %r940, %r598;
	ld.global.u32 	%r599, [%rd7+116];
	xor.b32  	%r939, %r939, %r599;
$L__BB0_17:
	and.b32  	%r601, %r556, 64;
	setp.eq.s32 	%p10, %r601, 0;
	@%p10 bra 	$L__BB0_19;
	ld.global.u32 	%r602, [%rd7+120];
	xor.b32  	%r943, %r943, %r602;
	ld.global.u32 	%r603, [%rd7+124];
	xor.b32  	%r942, %r942, %r603;
	ld.global.u32 	%r604, [%rd7+128];
	xor.b32  	%r941, %r941, %r604;
	ld.global.u32 	%r605, [%rd7+132];
	xor.b32  	%r940, %r940, %r605;
	ld.global.u32 	%r606, [%rd7+136];
	xor.b32  	%r939, %r939, %r606;
$L__BB0_19:
	and.b32  	%r608, %r556, 128;
	setp.eq.s32 	%p11, %r608, 0;
	@%p11 bra 	$L__BB0_21;
	ld.global.u32 	%r609, [%rd7+140];
	xor.b32  	%r943, %r943, %r609;
	ld.global.u32 	%r610, [%rd7+144];
	xor.b32  	%r942, %r942, %r610;
	ld.global.u32 	%r611, [%rd7+148];
	xor.b32  	%r941, %r941, %r611;
	ld.global.u32 	%r612, [%rd7+152];
	xor.b32  	%r940, %r940, %r612;
	ld.global.u32 	%r613, [%rd7+156];
	xor.b32  	%r939, %r939, %r613;
$L__BB0_21:
	and.b32  	%r615, %r556, 256;
	setp.eq.s32 	%p12, %r615, 0;
	@%p12 bra 	$L__BB0_23;
	ld.global.u32 	%r616, [%rd7+160];
	xor.b32  	%r943, %r943, %r616;
	ld.global.u32 	%r617, [%rd7+164];
	xor.b32  	%r942, %r942, %r617;
	ld.global.u32 	%r618, [%rd7+168];
	xor.b32  	%r941, %r941, %r618;
	ld.global.u32 	%r619, [%rd7+172];
	xor.b32  	%r940, %r940, %r619;
	ld.global.u32 	%r620, [%rd7+176];
	xor.b32  	%r939, %r939, %r620;
$L__BB0_23:
	and.b32  	%r622, %r556, 512;
	setp.eq.s32 	%p13, %r622, 0;
	@%p13 bra 	$L__BB0_25;
	ld.global.u32 	%r623, [%rd7+180];
	xor.b32  	%r943, %r943, %r623;
	ld.global.u32 	%r624, [%rd7+184];
	xor.b32  	%r942, %r942, %r624;
	ld.global.u32 	%r625, [%rd7+188];
	xor.b32  	%r941, %r941, %r625;
	ld.global.u32 	%r626, [%rd7+192];
	xor.b32  	%r940, %r940, %r626;
	ld.global.u32 	%r627, [%rd7+196];
	xor.b32  	%r939, %r939, %r627;
$L__BB0_25:
	and.b32  	%r629, %r556, 1024;
	setp.eq.s32 	%p14, %r629, 0;
	@%p14 bra 	$L__BB0_27;
	ld.global.u32 	%r630, [%rd7+200];
	xor.b32  	%r943, %r943, %r630;
	ld.global.u32 	%r631, [%rd7+204];
	xor.b32  	%r942, %r942, %r631;
	ld.global.u32 	%r632, [%rd7+208];
	xor.b32  	%r941, %r941, %r632;
	ld.global.u32 	%r633, [%rd7+212];
	xor.b32  	%r940, %r940, %r633;
	ld.global.u32 	%r634, [%rd7+216];
	xor.b32  	%r939, %r939, %r634;
$L__BB0_27:
	and.b32  	%r636, %r556, 2048;
	setp.eq.s32 	%p15, %r636, 0;
	@%p15 bra 	$L__BB0_29;
	ld.global.u32 	%r637, [%rd7+220];
	xor.b32  	%r943, %r943, %r637;
	ld.global.u32 	%r638, [%rd7+224];
	xor.b32  	%r942, %r942, %r638;
	ld.global.u32 	%r639, [%rd7+228];
	xor.b32  	%r941, %r941, %r639;
	ld.global.u32 	%r640, [%rd7+232];
	xor.b32  	%r940, %r940, %r640;
	ld.global.u32 	%r641, [%rd7+236];
	xor.b32  	%r939, %r939, %r641;
$L__BB0_29:
	and.b32  	%r643, %r556, 4096;
	setp.eq.s32 	%p16, %r643, 0;
	@%p16 bra 	$L__BB0_31;
	ld.global.u32 	%r644, [%rd7+240];
	xor.b32  	%r943, %r943, %r644;
	ld.global.u32 	%r645, [%rd7+244];
	xor.b32  	%r942, %r942, %r645;
	ld.global.u32 	%r646, [%rd7+248];
	xor.b32  	%r941, %r941, %r646;
	ld.global.u32 	%r647, [%rd7+252];
	xor.b32  	%r940, %r940, %r647;
	ld.global.u32 	%r648, [%rd7+256];
	xor.b32  	%r939, %r939, %r648;
$L__BB0_31:
	and.b32  	%r650, %r556, 8192;
	setp.eq.s32 	%p17, %r650, 0;
	@%p17 bra 	$L__BB0_33;
	ld.global.u32 	%r651, [%rd7+260];
	xor.b32  	%r943, %r943, %r651;
	ld.global.u32 	%r652, [%rd7+264];
	xor.b32  	%r942, %r942, %r652;
	ld.global.u32 	%r653, [%rd7+268];
	xor.b32  	%r941, %r941, %r653;
	ld.global.u32 	%r654, [%rd7+272];
	xor.b32  	%r940, %r940, %r654;
	ld.global.u32 	%r655, [%rd7+276];
	xor.b32  	%r939, %r939, %r655;
$L__BB0_33:
	and.b32  	%r657, %r556, 16384;
	setp.eq.s32 	%p18, %r657, 0;
	@%p18 bra 	$L__BB0_35;
	ld.global.u32 	%r658, [%rd7+280];
	xor.b32  	%r943, %r943, %r658;
	ld.global.u32 	%r659, [%rd7+284];
	xor.b32  	%r942, %r942, %r659;
	ld.global.u32 	%r660, [%rd7+288];
	xor.b32  	%r941, %r941, %r660;
	ld.global.u32 	%r661, [%rd7+292];
	xor.b32  	%r940, %r940, %r661;
	ld.global.u32 	%r662, [%rd7+296];
	xor.b32  	%r939, %r939, %r662;
$L__BB0_35:
	and.b32  	%r664, %r556, 32768;
	setp.eq.s32 	%p19, %r664, 0;
	@%p19 bra 	$L__BB0_37;
	ld.global.u32 	%r665, [%rd7+300];
	xor.b32  	%r943, %r943, %r665;
	ld.global.u32 	%r666, [%rd7+304];
	xor.b32  	%r942, %r942, %r666;
	ld.global.u32 	%r667, [%rd7+308];
	xor.b32  	%r941, %r941, %r667;
	ld.global.u32 	%r668, [%rd7+312];
	xor.b32  	%r940, %r940, %r668;
	ld.global.u32 	%r669, [%rd7+316];
	xor.b32  	%r939, %r939, %r669;
$L__BB0_37:
	add.s32 	%r938, %r938, 16;
	setp.ne.s32 	%p20, %r938, 32;
	@%p20 bra 	$L__BB0_5;
	mad.lo.s32 	%r670, %r932, -31, %r12;
	add.s32 	%r932, %r670, 1;
	setp.ne.s32 	%p21, %r932, 5;
	@%p21 bra 	$L__BB0_4;
	st.local.u32 	[%rd2+4], %r943;
	st.local.v2.u32 	[%rd2+8], {%r942, %r941};
	st.local.v2.u32 	[%rd2+16], {%r940, %r939};
	setp.eq.s64 	%p22, %rd5, 1;
	@%p22 bra 	$L__BB0_114;
	mov.b32 	%r939, 0;
	mov.u32 	%r1032, %r939;
	mov.u32 	%r1033, %r939;
	mov.u32 	%r942, %r939;
	mov.u32 	%r943, %r939;
	mov.u32 	%r1024, %r939;
$L__BB0_41:
	mul.wide.u32 	%rd18, %r1024, 4;
	add.s64 	%rd19, %rd2, %rd18;
	ld.local.u32 	%r187, [%rd19+4];
	shl.b32 	%r188, %r1024, 5;
	mov.b32 	%r1030, 0;
$L__BB0_42:
	.pragma "nounroll";
	shr.u32 	%r673, %r187, %r1030;
	and.b32  	%r674, %r673, 1;
	setp.eq.b32 	%p23, %r674, 1;
	not.pred 	%p24, %p23;
	add.s32 	%r675, %r188, %r1030;
	mul.lo.s32 	%r676, %r675, 5;
	mul.wide.u32 	%rd20, %r676, 4;
	add.s64 	%rd8, %rd6, %rd20;
	@%p24 bra 	$L__BB0_44;
	ld.global.u32 	%r677, [%rd8];
	xor.b32  	%r943, %r943, %r677;
	ld.global.u32 	%r678, [%rd8+4];
	xor.b32  	%r942, %r942, %r678;
	ld.global.u32 	%r679, [%rd8+8];
	xor.b32  	%r1033, %r1033, %r679;
	ld.global.u32 	%r680, [%rd8+12];
	xor.b32  	%r1032, %r1032, %r680;
	ld.global.u32 	%r681, [%rd8+16];
	xor.b32  	%r939, %r939, %r681;
$L__BB0_44:
	and.b32  	%r683, %r673, 2;
	setp.eq.s32 	%p25, %r683, 0;
	@%p25 bra 	$L__BB0_46;
	ld.global.u32 	%r684, [%rd8+20];
	xor.b32  	%r943, %r943, %r684;
	ld.global.u32 	%r685, [%rd8+24];
	xor.b32  	%r942, %r942, %r685;
	ld.global.u32 	%r686, [%rd8+28];
	xor.b32  	%r1033, %r1033, %r686;
	ld.global.u32 	%r687, [%rd8+32];
	xor.b32  	%r1032, %r1032, %r687;
	ld.global.u32 	%r688, [%rd8+36];
	xor.b32  	%r939, %r939, %r688;
$L__BB0_46:
	and.b32  	%r690, %r673, 4;
	setp.eq.s32 	%p26, %r690, 0;
	@%p26 bra 	$L__BB0_48;
	ld.global.u32 	%r691, [%rd8+40];
	xor.b32  	%r943, %r943, %r691;
	ld.global.u32 	%r692, [%rd8+44];
	xor.b32  	%r942, %r942, %r692;
	ld.global.u32 	%r693, [%rd8+48];
	xor.b32  	%r1033, %r1033, %r693;
	ld.global.u32 	%r694, [%rd8+52];
	xor.b32  	%r1032, %r1032, %r694;
	ld.global.u32 	%r695, [%rd8+56];
	xor.b32  	%r939, %r939, %r695;
$L__BB0_48:
	and.b32  	%r697, %r673, 8;
	setp.eq.s32 	%p27, %r697, 0;
	@%p27 bra 	$L__BB0_50;
	ld.global.u32 	%r698, [%rd8+60];
	xor.b32  	%r943, %r943, %r698;
	ld.global.u32 	%r699, [%rd8+64];
	xor.b32  	%r942, %r942, %r699;
	ld.global.u32 	%r700, [%rd8+68];
	xor.b32  	%r1033, %r1033, %r700;
	ld.global.u32 	%r701, [%rd8+72];
	xor.b32  	%r1032, %r1032, %r701;
	ld.global.u32 	%r702, [%rd8+76];
	xor.b32  	%r939, %r939, %r702;
$L__BB0_50:
	and.b32  	%r704, %r673, 16;
	setp.eq.s32 	%p28, %r704, 0;
	@%p28 bra 	$L__BB0_52;
	ld.global.u32 	%r705, [%rd8+80];
	xor.b32  	%r943, %r943, %r705;
	ld.global.u32 	%r706, [%rd8+84];
	xor.b32  	%r942, %r942, %r706;
	ld.global.u32 	%r707, [%rd8+88];
	xor.b32  	%r1033, %r1033, %r707;
	ld.global.u32 	%r708, [%rd8+92];
	xor.b32  	%r1032, %r1032, %r708;
	ld.global.u32 	%r709, [%rd8+96];
	xor.b32  	%r939, %r939, %r709;
$L__BB0_52:
	and.b32  	%r711, %r673, 32;
	setp.eq.s32 	%p29, %r711, 0;
	@%p29 bra 	$L__BB0_54;
	ld.global.u32 	%r712, [%rd8+100];
	xor.b32  	%r943, %r943, %r712;
	ld.global.u32 	%r713, [%rd8+104];
	xor.b32  	%r942, %r942, %r713;
	ld.global.u32 	%r714, [%rd8+108];
	xor.b32  	%r1033, %r1033, %r714;
	ld.global.u32 	%r715, [%rd8+112];
	xor.b32  	%r1032, %r1032, %r715;
	ld.global.u32 	%r716, [%rd8+116];
	xor.b32  	%r939, %r939, %r716;
$L__BB0_54:
	and.b32  	%r718, %r673, 64;
	setp.eq.s32 	%p30, %r718, 0;
	@%p30 bra 	$L__BB0_56;
	ld.global.u32 	%r719, [%rd8+120];
	xor.b32  	%r943, %r943, %r719;
	ld.global.u32 	%r720, [%rd8+124];
	xor.b32  	%r942, %r942, %r720;
	ld.global.u32 	%r721, [%rd8+128];
	xor.b32  	%r1033, %r1033, %r721;
	ld.global.u32 	%r722, [%rd8+132];
	xor.b32  	%r1032, %r1032, %r722;
	ld.global.u32 	%r723, [%rd8+136];
	xor.b32  	%r939, %r939, %r723;
$L__BB0_56:
	and.b32  	%r725, %r673, 128;
	setp.eq.s32 	%p31, %r725, 0;
	@%p31 bra 	$L__BB0_58;
	ld.global.u32 	%r726, [%rd8+140];
	xor.b32  	%r943, %r943, %r726;
	ld.global.u32 	%r727, [%rd8+144];
	xor.b32  	%r942, %r942, %r727;
	ld.global.u32 	%r728, [%rd8+148];
	xor.b32  	%r1033, %r1033, %r728;
	ld.global.u32 	%r729, [%rd8+152];
	xor.b32  	%r1032, %r1032, %r729;
	ld.global.u32 	%r730, [%rd8+156];
	xor.b32  	%r939, %r939, %r730;
$L__BB0_58:
	and.b32  	%r732, %r673, 256;
	setp.eq.s32 	%p32, %r732, 0;
	@%p32 bra 	$L__BB0_60;
	ld.global.u32 	%r733, [%rd8+160];
	xor.b32  	%r943, %r943, %r733;
	ld.global.u32 	%r734, [%rd8+164];
	xor.b32  	%r942, %r942, %r734;
	ld.global.u32 	%r735, [%rd8+168];
	xor.b32  	%r1033, %r1033, %r735;
	ld.global.u32 	%r736, [%rd8+172];
	xor.b32  	%r1032, %r1032, %r736;
	ld.global.u32 	%r737, [%rd8+176];
	xor.b32  	%r939, %r939, %r737;
$L__BB0_60:
	and.b32  	%r739, %r673, 512;
	setp.eq.s32 	%p33, %r739, 0;
	@%p33 bra 	$L__BB0_62;
	ld.global.u32 	%r740, [%rd8+180];
	xor.b32  	%r943, %r943, %r740;
	ld.global.u32 	%r741, [%rd8+184];
	xor.b32  	%r942, %r942, %r741;
	ld.global.u32 	%r742, [%rd8+188];
	xor.b32  	%r1033, %r1033, %r742;
	ld.global.u32 	%r743, [%rd8+192];
	xor.b32  	%r1032, %r1032, %r743;
	ld.global.u32 	%r744, [%rd8+196];
	xor.b32  	%r939, %r939, %r744;
$L__BB0_62:
	and.b32  	%r746, %r673, 1024;
	setp.eq.s32 	%p34, %r746, 0;
	@%p34 bra 	$L__BB0_64;
	ld.global.u32 	%r747, [%rd8+200];
	xor.b32  	%r943, %r943, %r747;
	ld.global.u32 	%r748, [%rd8+204];
	xor.b32  	%r942, %r942, %r748;
	ld.global.u32 	%r749, [%rd8+208];
	xor.b32  	%r1033, %r1033, %r749;
	ld.global.u32 	%r750, [%rd8+212];
	xor.b32  	%r1032, %r1032, %r750;
	ld.global.u32 	%r751, [%rd8+216];
	xor.b32  	%r939, %r939, %r751;
$L__BB0_64:
	and.b32  	%r753, %r673, 2048;
	setp.eq.s32 	%p35, %r753, 0;
	@%p35 bra 	$L__BB0_66;
	ld.global.u32 	%r754, [%rd8+220];
	xor.b32  	%r943, %r943, %r754;
	ld.global.u32 	%r755, [%rd8+224];
	xor.b32  	%r942, %r942, %r755;
	ld.global.u32 	%r756, [%rd8+228];
	xor.b32  	%r1033, %r1033, %r756;
	ld.global.u32 	%r757, [%rd8+232];
	xor.b32  	%r1032, %r1032, %r757;
	ld.global.u32 	%r758, [%rd8+236];
	xor.b32  	%r939, %r939, %r758;
$L__BB0_66:
	and.b32  	%r760, %r673, 4096;
	setp.eq.s32 	%p36, %r760, 0;
	@%p36 bra 	$L__BB0_68;
	ld.global.u32 	%r761, [%rd8+240];
	xor.b32  	%r943, %r943, %r761;
	ld.global.u32 	%r762, [%rd8+244];
	xor.b32  	%r942, %r942, %r762;
	ld.global.u32 	%r763, [%rd8+248];
	xor.b32  	%r1033, %r1033, %r763;
	ld.global.u32 	%r764, [%rd8+252];
	xor.b32  	%r1032, %r1032, %r764;
	ld.global.u32 	%r765, [%rd8+256];
	xor.b32  	%r939, %r939, %r765;
$L__BB0_68:
	and.b32  	%r767, %r673, 8192;
	setp.eq.s32 	%p37, %r767, 0;
	@%p37 bra 	$L__BB0_70;
	ld.global.u32 	%r768, [%rd8+260];
	xor.b32  	%r943, %r943, %r768;
	ld.global.u32 	%r769, [%rd8+264];
	xor.b32  	%r942, %r942, %r769;
	ld.global.u32 	%r770, [%rd8+268];
	xor.b32  	%r1033, %r1033, %r770;
	ld.global.u32 	%r771, [%rd8+272];
	xor.b32  	%r1032, %r1032, %r771;
	ld.global.u32 	%r772, [%rd8+276];
	xor.b32  	%r939, %r939, %r772;
$L__BB0_70:
	and.b32  	%r774, %r673, 16384;
	setp.eq.s32 	%p38, %r774, 0;
	@%p38 bra 	$L__BB0_72;
	ld.global.u32 	%r775, [%rd8+280];
	xor.b32  	%r943, %r943, %r775;
	ld.global.u32 	%r776, [%rd8+284];
	xor.b32  	%r942, %r942, %r776;
	ld.global.u32 	%r777, [%rd8+288];
	xor.b32  	%r1033, %r1033, %r777;
	ld.global.u32 	%r778, [%rd8+292];
	xor.b32  	%r1032, %r1032, %r778;
	ld.global.u32 	%r779, [%rd8+296];
	xor.b32  	%r939, %r939, %r779;
$L__BB0_72:
	and.b32  	%r781, %r673, 32768;
	setp.eq.s32 	%p39, %r781, 0;
	@%p39 bra 	$L__BB0_74;
	ld.global.u32 	%r782, [%rd8+300];
	xor.b32  	%r943, %r943, %r782;
	ld.global.u32 	%r783, [%rd8+304];
	xor.b32  	%r942, %r942, %r783;
	ld.global.u32 	%r784, [%rd8+308];
	xor.b32  	%r1033, %r1033, %r784;
	ld.global.u32 	%r785, [%rd8+312];
	xor.b32  	%r1032, %r1032, %r785;
	ld.global.u32 	%r786, [%rd8+316];
	xor.b32  	%r939, %r939, %r786;
$L__BB0_74:
	add.s32 	%r1030, %r1030, 16;
	setp.ne.s32 	%p40, %r1030, 32;
	@%p40 bra 	$L__BB0_42;
	mad.lo.s32 	%r787, %r1024, -31, %r188;
	add.s32 	%r1024, %r787, 1;
	setp.ne.s32 	%p41, %r1024, 5;
	@%p41 bra 	$L__BB0_41;
	st.local.u32 	[%rd2+4], %r943;
	st.local.v2.u32 	[%rd2+8], {%r942, %r1033};
	st.local.v2.u32 	[%rd2+16], {%r1032, %r939};
	setp.ne.s64 	%p42, %rd5, 3;
	@%p42 bra 	$L__BB0_114;
	mov.b32 	%r939, 0;
	mov.u32 	%r1124, %r939;
	mov.u32 	%r1125, %r939;
	mov.u32 	%r942, %r939;
	mov.u32 	%r943, %r939;
	mov.u32 	%r1116, %r939;
$L__BB0_78:
	mul.wide.u32 	%rd21, %r1116, 4;
	add.s64 	%rd22, %rd2, %rd21;
	ld.local.u32 	%r363, [%rd22+4];
	shl.b32 	%r364, %r1116, 5;
	mov.b32 	%r1122, 0;
$L__BB0_79:
	.pragma "nounroll";
	shr.u32 	%r790, %r363, %r1122;
	and.b32  	%r791, %r790, 1;
	setp.eq.b32 	%p43, %r791, 1;
	not.pred 	%p44, %p43;
	add.s32 	%r792, %r364, %r1122;
	mul.lo.s32 	%r793, %r792, 5;
	mul.wide.u32 	%rd23, %r793, 4;
	add.s64 	%rd9, %rd6, %rd23;
	@%p44 bra 	$L__BB0_81;
	ld.global.u32 	%r794, [%rd9];
	xor.b32  	%r943, %r943, %r794;
	ld.global.u32 	%r795, [%rd9+4];
	xor.b32  	%r942, %r942, %r795;
	ld.global.u32 	%r796, [%rd9+8];
	xor.b32  	%r1125, %r1125, %r796;
	ld.global.u32 	%r797, [%rd9+12];
	xor.b32  	%r1124, %r1124, %r797;
	ld.global.u32 	%r798, [%rd9+16];
	xor.b32  	%r939, %r939, %r798;
$L__BB0_81:
	and.b32  	%r800, %r790, 2;
	setp.eq.s32 	%p45, %r800, 0;
	@%p45 bra 	$L__BB0_83;
	ld.global.u32 	%r801, [%rd9+20];
	xor.b32  	%r943, %r943, %r801;
	ld.global.u32 	%r802, [%rd9+24];
	xor.b32  	%r942, %r942, %r802;
	ld.global.u32 	%r803, [%rd9+28];
	xor.b32  	%r1125, %r1125, %r803;
	ld.global.u32 	%r804, [%rd9+32];
	xor.b32  	%r1124, %r1124, %r804;
	ld.global.u32 	%r805, [%rd9+36];
	xor.b32  	%r939, %r939, %r805;
$L__BB0_83:
	and.b32  	%r807, %r790, 4;
	setp.eq.s32 	%p46, %r807, 0;
	@%p46 bra 	$L__BB0_85;
	ld.global.u32 	%r808, [%rd9+40];
	xor.b32  	%r943, %r943, %r808;
	ld.global.u32 	%r809, [%rd9+44];
	xor.b32  	%r942, %r942, %r809;
	ld.global.u32 	%r810, [%rd9+48];
	xor.b32  	%r1125, %r1125, %r810;
	ld.global.u32 	%r811, [%rd9+52];
	xor.b32  	%r1124, %r1124, %r811;
	ld.global.u32 	%r812, [%rd9+56];
	xor.b32  	%r939, %r939, %r812;
$L__BB0_85:
	and.b32  	%r814, %r790, 8;
	setp.eq.s32 	%p47, %r814, 0;
	@%p47 bra 	$L__BB0_87;
	ld.global.u32 	%r815, [%rd9+60];
	xor.b32  	%r943, %r943, %r815;
	ld.global.u32 	%r816, [%rd9+64];
	xor.b32  	%r942, %r942, %r816;
	ld.global.u32 	%r817, [%rd9+68];
	xor.b32  	%r1125, %r1125, %r817;
	ld.global.u32 	%r818, [%rd9+72];
	xor.b32  	%r1124, %r1124, %r818;
	ld.global.u32 	%r819, [%rd9+76];
	xor.b32  	%r939, %r939, %r819;
$L__BB0_87:
	and.b32  	%r821, %r790, 16;
	setp.eq.s32 	%p48, %r821, 0;
	@%p48 bra 	$L__BB0_89;
	ld.global.u32 	%r822, [%rd9+80];
	xor.b32  	%r943, %r943, %r822;
	ld.global.u32 	%r823, [%rd9+84];
	xor.b32  	%r942, %r942, %r823;
	ld.global.u32 	%r824, [%rd9+88];
	xor.b32  	%r1125, %r1125, %r824;
	ld.global.u32 	%r825, [%rd9+92];
	xor.b32  	%r1124, %r1124, %r825;
	ld.global.u32 	%r826, [%rd9+96];
	xor.b32  	%r939, %r939, %r826;
$L__BB0_89:
	and.b32  	%r828, %r790, 32;
	setp.eq.s32 	%p49, %r828, 0;
	@%p49 bra 	$L__BB0_91;
	ld.global.u32 	%r829, [%rd9+100];
	xor.b32  	%r943, %r943, %r829;
	ld.global.u32 	%r830, [%rd9+104];
	xor.b32  	%r942, %r942, %r830;
	ld.global.u32 	%r831, [%rd9+108];
	xor.b32  	%r1125, %r1125, %r831;
	ld.global.u32 	%r832, [%rd9+112];
	xor.b32  	%r1124, %r1124, %r832;
	ld.global.u32 	%r833, [%rd9+116];
	xor.b32  	%r939, %r939, %r833;
$L__BB0_91:
	and.b32  	%r835, %r790, 64;
	setp.eq.s32 	%p50, %r835, 0;
	@%p50 bra 	$L__BB0_93;
	ld.global.u32 	%r836, [%rd9+120];
	xor.b32  	%r943, %r943, %r836;
	ld.global.u32 	%r837, [%rd9+124];
	xor.b32  	%r942, %r942, %r837;
	ld.global.u32 	%r838, [%rd9+128];
	xor.b32  	%r1125, %r1125, %r838;
	ld.global.u32 	%r839, [%rd9+132];
	xor.b32  	%r1124, %r1124, %r839;
	ld.global.u32 	%r840, [%rd9+136];
	xor.b32  	%r939, %r939, %r840;
$L__BB0_93:
	and.b32  	%r842, %r790, 128;
	setp.eq.s32 	%p51, %r842, 0;
	@%p51 bra 	$L__BB0_95;
	ld.global.u32 	%r843, [%rd9+140];
	xor.b32  	%r943, %r943, %r843;
	ld.global.u32 	%r844, [%rd9+144];
	xor.b32  	%r942, %r942, %r844;
	ld.global.u32 	%r845, [%rd9+148];
	xor.b32  	%r1125, %r1125, %r845;
	ld.global.u32 	%r846, [%rd9+152];
	xor.b32  	%r1124, %r1124, %r846;
	ld.global.u32 	%r847, [%rd9+156];
	xor.b32  	%r939, %r939, %r847;
$L__BB0_95:
	and.b32  	%r849, %r790, 256;
	setp.eq.s32 	%p52, %r849, 0;
	@%p52 bra 	$L__BB0_97;
	ld.global.u32 	%r850, [%rd9+160];
	xor.b32  	%r943, %r943, %r850;
	ld.global.u32 	%r851, [%rd9+164];
	xor.b32  	%r942, %r942, %r851;
	ld.global.u32 	%r852, [%rd9+168];
	xor.b32  	%r1125, %r1125, %r852;
	ld.global.u32 	%r853, [%rd9+172];
	xor.b32  	%r1124, %r1124, %r853;
	ld.global.u32 	%r854, [%rd9+176];
	xor.b32  	%r939, %r939, %r854;
$L__BB0_97:
	and.b32  	%r856, %r790, 512;
	setp.eq.s32 	%p53, %r856, 0;
	@%p53 bra 	$L__BB0_99;
	ld.global.u32 	%r857, [%rd9+180];
	xor.b32  	%r943, %r943, %r857;
	ld.global.u32 	%r858, [%rd9+184];
	xor.b32  	%r942, %r942, %r858;
	ld.global.u32 	%r859, [%rd9+188];
	xor.b32  	%r1125, %r1125, %r859;
	ld.global.u32 	%r860, [%rd9+192];
	xor.b32  	%r1124, %r1124, %r860;
	ld.global.u32 	%r861, [%rd9+196];
	xor.b32  	%r939, %r939, %r861;
$L__BB0_99:
	and.b32  	%r863, %r790, 1024;
	setp.eq.s32 	%p54, %r863, 0;
	@%p54 bra 	$L__BB0_101;
	ld.global.u32 	%r864, [%rd9+200];
	xor.b32  	%r943, %r943, %r864;
	ld.global.u32 	%r865, [%rd9+204];
	xor.b32  	%r942, %r942, %r865;
	ld.global.u32 	%r866, [%rd9+208];
	xor.b32  	%r1125, %r1125, %r866;
	ld.global.u32 	%r867, [%rd9+212];
	xor.b32  	%r1124, %r1124, %r867;
	ld.global.u32 	%r868, [%rd9+216];
	xor.b32  	%r939, %r939, %r868;
$L__BB0_101:
	and.b32  	%r870, %r790, 2048;
	setp.eq.s32 	%p55, %r870, 0;
	@%p55 bra 	$L__BB0_103;
	ld.global.u32 	%r871, [%rd9+220];
	xor.b32  	%r943, %r943, %r871;
	ld.global.u32 	%r872, [%rd9+224];
	xor.b32  	%r942, %r942, %r872;
	ld.global.u32 	%r873, [%rd9+228];
	xor.b32  	%r1125, %r1125, %r873;
	ld.global.u32 	%r874, [%rd9+232];
	xor.b32  	%r1124, %r1124, %r874;
	ld.global.u32 	%r875, [%rd9+236];
	xor.b32  	%r939, %r939, %r875;
$L__BB0_103:
	and.b32  	%r877, %r790, 4096;
	setp.eq.s32 	%p56, %r877, 0;
	@%p56 bra 	$L__BB0_105;
	ld.global.u32 	%r878, [%rd9+240];
	xor.b32  	%r943, %r943, %r878;
	ld.global.u32 	%r879, [%rd9+244];
	xor.b32  	%r942, %r942, %r879;
	ld.global.u32 	%r880, [%rd9+248];
	xor.b32  	%r1125, %r1125, %r880;
	ld.global.u32 	%r881, [%rd9+252];
	xor.b32  	%r1124, %r1124, %r881;
	ld.global.u32 	%r882, [%rd9+256];
	xor.b32  	%r939, %r939, %r882;
$L__BB0_105:
	and.b32  	%r884, %r790, 8192;
	setp.eq.s32 	%p57, %r884, 0;
	@%p57 bra 	$L__BB0_107;
	ld.global.u32 	%r885, [%rd9+260];
	xor.b32  	%r943, %r943, %r885;
	ld.global.u32 	%r886, [%rd9+264];
	xor.b32  	%r942, %r942, %r886;
	ld.global.u32 	%r887, [%rd9+268];
	xor.b32  	%r1125, %r1125, %r887;
	ld.global.u32 	%r888, [%rd9+272];
	xor.b32  	%r1124, %r1124, %r888;
	ld.global.u32 	%r889, [%rd9+276];
	xor.b32  	%r939, %r939, %r889;
$L__BB0_107:
	and.b32  	%r891, %r790, 16384;
	setp.eq.s32 	%p58, %r891, 0;
	@%p58 bra 	$L__BB0_109;
	ld.global.u32 	%r892, [%rd9+280];
	xor.b32  	%r943, %r943, %r892;
	ld.global.u32 	%r893, [%rd9+284];
	xor.b32  	%r942, %r942, %r893;
	ld.global.u32 	%r894, [%rd9+288];
	xor.b32  	%r1125, %r1125, %r894;
	ld.global.u32 	%r895, [%rd9+292];
	xor.b32  	%r1124, %r1124, %r895;
	ld.global.u32 	%r896, [%rd9+296];
	xor.b32  	%r939, %r939, %r896;
$L__BB0_109:
	and.b32  	%r898, %r790, 32768;
	setp.eq.s32 	%p59, %r898, 0;
	@%p59 bra 	$L__BB0_111;
	ld.global.u32 	%r899, [%rd9+300];
	xor.b32  	%r943, %r943, %r899;
	ld.global.u32 	%r900, [%rd9+304];
	xor.b32  	%r942, %r942, %r900;
	ld.global.u32 	%r901, [%rd9+308];
	xor.b32  	%r1125, %r1125, %r901;
	ld.global.u32 	%r902, [%rd9+312];
	xor.b32  	%r1124, %r1124, %r902;
	ld.global.u32 	%r903, [%rd9+316];
	xor.b32  	%r939, %r939, %r903;
$L__BB0_111:
	add.s32 	%r1122, %r1122, 16;
	setp.ne.s32 	%p60, %r1122, 32;
	@%p60 bra 	$L__BB0_79;
	mad.lo.s32 	%r904, %r1116, -31, %r364;
	add.s32 	%r1116, %r904, 1;
	setp.ne.s32 	%p61, %r1116, 5;
	@%p61 bra 	$L__BB0_78;
	st.local.u32 	[%rd2+4], %r943;
	st.local.v2.u32 	[%rd2+8], {%r942, %r1125};
	st.local.v2.u32 	[%rd2+16], {%r1124, %r939};
$L__BB0_114:
	shr.u64 	%rd28, %rd4, 2;
	add.s32 	%r926, %r926, 1;
	setp.gt.u64 	%p62, %rd4, 3;
	@%p62 bra 	$L__BB0_2;
$L__BB0_115:
	shr.u32 	%r905, %r943, 2;
	xor.b32  	%r906, %r905, %r943;
	shl.b32 	%r907, %r939, 4;
	shl.b32 	%r908, %r906, 1;
	xor.b32  	%r909, %r908, %r907;
	xor.b32  	%r910, %r909, %r906;
	xor.b32  	%r911, %r910, %r939;
	add.s32 	%r912, %r911, -381741371;
	cvt.rn.f32.u32 	%f1, %r912;
	fma.rn.f32 	%f2, %f1, 0f2F800000, 0f2F000000;
	fma.rn.f32 	%f3, %f2, 0f40000000, 0fBF800000;
	shr.u32 	%r913, %r942, 2;
	xor.b32  	%r914, %r913, %r942;
	shl.b32 	%r915, %r911, 4;
	shl.b32 	%r916, %r914, 1;
	xor.b32  	%r917, %r916, %r915;
	xor.b32  	%r918, %r917, %r914;
	xor.b32  	%r919, %r918, %r911;
	add.s32 	%r920, %r919, -381378934;
	cvt.rn.f32.u32 	%f4, %r920;
	fma.rn.f32 	%f5, %f4, 0f2F800000, 0f2F000000;
	fma.rn.f32 	%f6, %f5, 0f40000000, 0fBF800000;
	mul.f32 	%f7, %f6, %f6;
	fma.rn.f32 	%f8, %f3, %f3, %f7;
	setp.geu.f32 	%p63, %f8, 0f3F800000;
	@%p63 bra 	$L__BB0_117;
	shl.b64 	%rd26, %rd3, 2;
	add.s64 	%rd27, %rd1, %rd26;
	mov.b32 	%r922, 1;
	st.global.u32 	[%rd27], %r922;
	bra.uni 	$L__BB0_118;
$L__BB0_117:
	shl.b64 	%rd24, %rd3, 2;
	add.s64 	%rd25, %rd1, %rd24;
	mov.b32 	%r921, 0;
	st.global.u32 	[%rd25], %r921;
$L__BB0_118:
	ret;

}
	// .globl	_Z17SparkGPUPi_reducePiS_lii
.visible .entry _Z17SparkGPUPi_reducePiS_lii(
	.param .u64 .ptr .align 1 _Z17SparkGPUPi_reducePiS_lii_param_0,
	.param .u64 .ptr .align 1 _Z17SparkGPUPi_reducePiS_lii_param_1,
	.param .u64 _Z17SparkGPUPi_reducePiS_lii_param_2,
	.param .u32 _Z17SparkGPUPi_reducePiS_lii_param_3,
	.param .u32 _Z17SparkGPUPi_reducePiS_lii_param_4
)
{
	.reg .pred 	%p<14>;
	.reg .b32 	%r<156>;
	.reg .b64 	%rd<67>;

	ld.param.u64 	%rd33, [_Z17SparkGPUPi_reducePiS_lii_param_0];
	ld.param.u64 	%rd31, [_Z17SparkGPUPi_reducePiS_lii_param_1];
	ld.param.u64 	%rd32, [_Z17SparkGPUPi_reducePiS_lii_param_2];
	ld.param.u32 	%r17, [_Z17SparkGPUPi_reducePiS_lii_param_3];
	cvta.to.global.u64 	%rd1, %rd33;
	mov.u32 	%r18, %tid.x;
	cvt.u64.u32 	%rd2, %r18;
	mov.u32 	%r19, %ctaid.x;
	mov.u32 	%r1, %ntid.x;
	mul.wide.u32 	%rd3, %r19, %r1;
	add.s64 	%rd4, %rd3, %rd2;
	setp.ne.s32 	%p1, %r17, 0;
	@%p1 bra 	$L__BB1_17;
	mov.u32 	%r84, %nctaid.x;
	mul.lo.s32 	%r85, %r1, %r84;
	setp.eq.s32 	%p4, %r85, 16384;
	@%p4 bra 	$L__BB1_3;
	mov.u64 	%rd37, $str;
	cvta.global.u64 	%rd38, %rd37;
	mov.u64 	%rd39, $str$1;
	cvta.global.u64 	%rd40, %rd39;
	mov.u64 	%rd41, __unnamed_1;
	cvta.global.u64 	%rd42, %rd41;
	{ // callseq 0, 0
	.param .b64 param0;
	st.param.b64 	[param0], %rd38;
	.param .b64 param1;
	st.param.b64 	[param1], %rd40;
	.param .b32 param2;
	st.param.b32 	[param2], 22;
	.param .b64 param3;
	st.param.b64 	[param3], %rd42;
	.param .b64 param4;
	st.param.b64 	[param4], 1;
	call.uni 
	__assertfail, 
	(
	param0, 
	param1, 
	param2, 
	param3, 
	param4
	);
	} // callseq 0
$L__BB1_3:
	setp.ge.s64 	%p5, %rd4, %rd32;
	mov.b32 	%r154, 0;
	@%p5 bra 	$L__BB1_16;
	add.s64 	%rd43, %rd4, 16384;
	max.u64 	%rd44, %rd32, %rd43;
	not.b64 	%rd45, %rd3;
	add.s64 	%rd46, %rd44, %rd45;
	sub.s64 	%rd47, %rd46, %rd2;
	shr.u64 	%rd48, %rd47, 14;
	add.s64 	%rd5, %rd48, 1;
	and.b64  	%rd6, %rd5, 15;
	setp.lt.u64 	%p6, %rd47, 245760;
	mov.b32 	%r154, 0;
	mov.u64 	%rd61, %rd4;
	@%p6 bra 	$L__BB1_7;
	and.b64  	%rd59, %rd5, 2251799813685232;
	shl.b64 	%rd49, %rd4, 2;
	add.s64 	%rd50, %rd49, %rd1;
	add.s64 	%rd58, %rd50, 524288;
	mov.b32 	%r154, 0;
	mov.u64 	%rd61, %rd4;
$L__BB1_6:
	.pragma "nounroll";
	ld.global.u32 	%r90, [%rd58+-524288];
	add.s32 	%r91, %r90, %r154;
	ld.global.u32 	%r92, [%rd58+-458752];
	add.s32 	%r93, %r92, %r91;
	ld.global.u32 	%r94, [%rd58+-393216];
	add.s32 	%r95, %r94, %r93;
	ld.global.u32 	%r96, [%rd58+-327680];
	add.s32 	%r97, %r96, %r95;
	ld.global.u32 	%r98, [%rd58+-262144];
	add.s32 	%r99, %r98, %r97;
	ld.global.u32 	%r100, [%rd58+-196608];
	add.s32 	%r101, %r100, %r99;
	ld.global.u32 	%r102, [%rd58+-131072];
	add.s32 	%r103, %r102, %r101;
	ld.global.u32 	%r104, [%rd58+-65536];
	add.s32 	%r105, %r104, %r103;
	ld.global.u32 	%r106, [%rd58];
	add.s32 	%r107, %r106, %r105;
	ld.global.u32 	%r108, [%rd58+65536];
	add.s32 	%r109, %r108, %r107;
	ld.global.u32 	%r110, [%rd58+131072];
	add.s32 	%r111, %r110, %r109;
	ld.global.u32 	%r112, [%rd58+196608];
	add.s32 	%r113, %r112, %r111;
	ld.global.u32 	%r114, [%rd58+262144];
	add.s32 	%r115, %r114, %r113;
	ld.global.u32 	%r116, [%rd58+327680];
	add.s32 	%r117, %r116, %r115;
	ld.global.u32 	%r118, [%rd58+393216];
	add.s32 	%r119, %r118, %r117;
	ld.global.u32 	%r120, [%rd58+458752];
	add.s32 	%r154, %r120, %r119;
	add.s64 	%rd61, %rd61, 262144;
	add.s64 	%rd59, %rd59, -16;
	add.s64 	%rd58, %rd58, 1048576;
	setp.ne.s64 	%p7, %rd59, 0;
	@%p7 bra 	$L__BB1_6;
$L__BB1_7:
	setp.eq.s64 	%p8, %rd6, 0;
	@%p8 bra 	$L__BB1_16;
	and.b64  	%rd16, %rd5, 7;
	setp.lt.u64 	%p9, %rd6, 8;
	@%p9 bra 	$L__BB1_10;
	shl.b64 	%rd51, %rd61, 2;
	add.s64 	%rd52, %rd1, %rd51;
	ld.global.u32 	%r122, [%rd52];
	add.s32 	%r123, %r122, %r154;
	ld.global.u32 	%r124, [%rd52+65536];
	add.s32 	%r125, %r124, %r123;
	ld.global.u32 	%r126, [%rd52+131072];
	add.s32 	%r127, %r126, %r125;
	ld.global.u32 	%r128, [%rd52+196608];
	add.s32 	%r129, %r128, %r127;
	ld.global.u32 	%r130, [%rd52+262144];
	add.s32 	%r131, %r130, %r129;
	ld.global.u32 	%r132, [%rd52+327680];
	add.s32 	%r133, %r132, %r131;
	ld.global.u32 	%r134, [%rd52+393216];
	add.s32 	%r135, %r134, %r133;
	ld.global.u32 	%r136, [%rd52+458752];
	add.s32 	%r154, %r136, %r135;
	add.s64 	%rd61, %rd61, 131072;
$L__BB1_10:
	setp.eq.s64 	%p10, %rd16, 0;
	@%p10 bra 	$L__BB1_16;
	and.b64  	%rd19, %rd5, 3;
	setp.lt.u64 	%p11, %rd16, 4;
	@%p11 bra 	$L__BB1_13;
	shl.b64 	%rd53, %rd61, 2;
	add.s64 	%rd54, %rd1, %rd53;
	ld.global.u32 	%r138, [%rd54];
	add.s32 	%r139, %r138, %r154;
	ld.global.u32 	%r140, [%rd54+65536];
	add.s32 	%r141, %r140, %r139;
	ld.global.u32 	%r142, [%rd54+131072];
	add.s32 	%r143, %r142, %r141;
	ld.global.u32 	%r144, [%rd54+196608];
	add.s32 	%r154, %r144, %r143;
	add.s64 	%rd61, %rd61, 65536;
$L__BB1_13:
	setp.eq.s64 	%p12, %rd19, 0;
	@%p12 bra 	$L__BB1_16;
	shl.b64 	%rd55, %rd61, 2;
	add.s64 	%rd65, %rd1, %rd55;
	neg.s64 	%rd64, %rd19;
$L__BB1_15:
	.pragma "nounroll";
	ld.global.u32 	%r145, [%rd65];
	add.s32 	%r154, %r145, %r154;
	add.s64 	%rd65, %rd65, 65536;
	add.s64 	%rd64, %rd64, 1;
	setp.ne.s64 	%p13, %rd64, 0;
	@%p13 bra 	$L__BB1_15;
$L__BB1_16:
	shl.b64 	%rd56, %rd4, 2;
	add.s64 	%rd57, %rd1, %rd56;
	st.global.u32 	[%rd57], %r154;
	bra.uni 	$L__BB1_21;
$L__BB1_17:
	setp.ne.s64 	%p2, %rd4, 0;
	@%p2 bra 	$L__BB1_21;
	add.s64 	%rd28, %rd1, 64;
	mov.b32 	%r155, 0;
	mov.b64 	%rd66, 0;
$L__BB1_19:
	add.s64 	%rd35, %rd28, %rd66;
	ld.global.u32 	%r21, [%rd35+-64];
	add.s32 	%r22, %r21, %r155;
	ld.global.u32 	%r23, [%rd35+-60];
	add.s32 	%r24, %r23, %r22;
	ld.global.u32 	%r25, [%rd35+-56];
	add.s32 	%r26, %r25, %r24;
	ld.global.u32 	%r27, [%rd35+-52];
	add.s32 	%r28, %r27, %r26;
	ld.global.u32 	%r29, [%rd35+-48];
	add.s32 	%r30, %r29, %r28;
	ld.global.u32 	%r31, [%rd35+-44];
	add.s32 	%r32, %r31, %r30;
	ld.global.u32 	%r33, [%rd35+-40];
	add.s32 	%r34, %r33, %r32;
	ld.global.u32 	%r35, [%rd35+-36];
	add.s32 	%r36, %r35, %r34;
	ld.global.u32 	%r37, [%rd35+-32];
	add.s32 	%r38, %r37, %r36;
	ld.global.u32 	%r39, [%rd35+-28];
	add.s32 	%r40, %r39, %r38;
	ld.global.u32 	%r41, [%rd35+-24];
	add.s32 	%r42, %r41, %r40;
	ld.global.u32 	%r43, [%rd35+-20];
	add.s32 	%r44, %r43, %r42;
	ld.global.u32 	%r45, [%rd35+-16];
	add.s32 	%r46, %r45, %r44;
	ld.global.u32 	%r47, [%rd35+-12];
	add.s32 	%r48, %r47, %r46;
	ld.global.u32 	%r49, [%rd35+-8];
	add.s32 	%r50, %r49, %r48;
	ld.global.u32 	%r51, [%rd35+-4];
	add.s32 	%r52, %r51, %r50;
	ld.global.u32 	%r53, [%rd35];
	add.s32 	%r54, %r53, %r52;
	ld.global.u32 	%r55, [%rd35+4];
	add.s32 	%r56, %r55, %r54;
	ld.global.u32 	%r57, [%rd35+8];
	add.s32 	%r58, %r57, %r56;
	ld.global.u32 	%r59, [%rd35+12];
	add.s32 	%r60, %r59, %r58;
	ld.global.u32 	%r61, [%rd35+16];
	add.s32 	%r62, %r61, %r60;
	ld.global.u32 	%r63, [%rd35+20];
	add.s32 	%r64, %r63, %r62;
	ld.global.u32 	%r65, [%rd35+24];
	add.s32 	%r66, %r65, %r64;
	ld.global.u32 	%r67, [%rd35+28];
	add.s32 	%r68, %r67, %r66;
	ld.global.u32 	%r69, [%rd35+32];
	add.s32 	%r70, %r69, %r68;
	ld.global.u32 	%r71, [%rd35+36];
	add.s32 	%r72, %r71, %r70;
	ld.global.u32 	%r73, [%rd35+40];
	add.s32 	%r74, %r73, %r72;
	ld.global.u32 	%r75, [%rd35+44];
	add.s32 	%r76, %r75, %r74;
	ld.global.u32 	%r77, [%rd35+48];
	add.s32 	%r78, %r77, %r76;
	ld.global.u32 	%r79, [%rd35+52];
	add.s32 	%r80, %r79, %r78;
	ld.global.u32 	%r81, [%rd35+56];
	add.s32 	%r82, %r81, %r80;
	ld.global.u32 	%r83, [%rd35+60];
	add.s32 	%r155, %r83, %r82;
	add.s64 	%rd66, %rd66, 128;
	setp.ne.s64 	%p3, %rd66, 65536;
	@%p3 bra 	$L__BB1_19;
	cvta.to.global.u64 	%rd36, %rd31;
	st.global.u32 	[%rd36], %r155;
$L__BB1_21:
	ret;

}


// ===== COMPILED SASS (sm_100) =====

	.target	sm_100

	.elftype	@"ET_EXEC"


//--------------------- .note.nv.tkinfo           --------------------------
	.section	.note.nv.tkinfo,"",@"SHT_NOTE"
	.sectionflags	@"SHF_NOTE_NV_TKINFO"
	.tkinfo
        /*0018*/ 	.word	0x00000002
        /*0030*/ 	.string	""
        /*0030*/ 	.string	"ptxas"
        /*0030*/ 	.string	"Cuda compilation tools, release 13.0, V13.0.88"
        /*0030*/ 	.string	"Build cuda_13.0.r13.0/compiler.36424714_0"
        /*0030*/ 	.string	"-arch sm_100 -m 64 "



//--------------------- .note.nv.cuinfo           --------------------------
	.section	.note.nv.cuinfo,"",@"SHT_NOTE"
	.sectionflags	@"SHF_NOTE_NV_CUINFO"
        /*0018*/ 	.short	0x0002
        /*001a*/ 	.short	0x0064
        /*001c*/ 	.short	0x0082
	.zero		2


//--------------------- .nv.info                  --------------------------
	.section	.nv.info,"",@"SHT_CUDA_INFO"
	.align	4


	//----- nvinfo : EIATTR_REGCOUNT
	.align		4
        /*0000*/ 	.byte	0x04, 0x2f
        /*0002*/ 	.short	(.L_13 - .L_12)
	.align		4
.L_12:
        /*0004*/ 	.word	index@(_Z14SparkGPUPi_mapPKiPil)
        /*0008*/ 	.word	0x00000020


	//----- nvinfo : EIATTR_FRAME_SIZE
	.align		4
.L_13:
        /*000c*/ 	.byte	0x04, 0x11
        /*000e*/ 	.short	(.L_15 - .L_14)
	.align		4
.L_14:
        /*0010*/ 	.word	index@(_Z14SparkGPUPi_mapPKiPil)
        /*0014*/ 	.word	0x00000030


	//----- nvinfo : EIATTR_REGCOUNT
	.align		4
.L_15:
        /*0018*/ 	.byte	0x04, 0x2f
        /*001a*/ 	.short	(.L_17 - .L_16)
	.align		4
.L_16:
        /*001c*/ 	.word	index@(_Z17SparkGPUPi_reducePiS_lii)
        /*0020*/ 	.word	0x0000001e


	//----- nvinfo : EIATTR_FRAME_SIZE
	.align		4
.L_17:
        /*0024*/ 	.byte	0x04, 0x11
        /*0026*/ 	.short	(.L_19 - .L_18)
	.align		4
.L_18:
        /*0028*/ 	.word	index@(_Z17SparkGPUPi_reducePiS_lii)
        /*002c*/ 	.word	0x00000000


	//----- nvinfo : EIATTR_MIN_STACK_SIZE
	.align		4
.L_19:
        /*0030*/ 	.byte	0x04, 0x12
        /*0032*/ 	.short	(.L_21 - .L_20)
	.align		4
.L_20:
        /*0034*/ 	.word	index@(_Z17SparkGPUPi_reducePiS_lii)
        /*0038*/ 	.word	0x00000000


	//----- nvinfo : EIATTR_MIN_STACK_SIZE
	.align		4
.L_21:
        /*003c*/ 	.byte	0x04, 0x12
        /*003e*/ 	.short	(.L_23 - .L_22)
	.align		4
.L_22:
        /*0040*/ 	.word	index@(_Z14SparkGPUPi_mapPKiPil)
        /*0044*/ 	.word	0x00000030
.L_23:


//--------------------- .nv.compat                --------------------------
	.section	.nv.compat,"",@"SHT_CUDA_COMPAT_INFO"
	.align	4
        /*0000*/ 	.byte	0x02, 0x09, 0x00, 0x00, 0x02, 0x02, 0x01, 0x00, 0x02, 0x05, 0x05, 0x00, 0x03, 0x07, 0x01, 0x01
        /*0010*/ 	.byte	0x02, 0x03, 0x00, 0x00, 0x02, 0x06, 0x01, 0x00, 0x04, 0x0b, 0x08, 0x00, 0x01, 0x00, 0x00, 0x00
        /*0020*/ 	.byte	0x00, 0x00, 0x00, 0x00


//--------------------- .nv.info._Z17SparkGPUPi_reducePiS_lii --------------------------
	.section	.nv.info._Z17SparkGPUPi_reducePiS_lii,"",@"SHT_CUDA_INFO"
	.sectionflags	@""
	.align	4


	//----- nvinfo : EIATTR_CUDA_API_VERSION
	.align		4
        /*0000*/ 	.byte	0x04, 0x37
        /*0002*/ 	.short	(.L_25 - .L_24)
.L_24:
        /*0004*/ 	.word	0x00000082


	//----- nvinfo : EIATTR_KPARAM_INFO
	.align		4
.L_25:
        /*0008*/ 	.byte	0x04, 0x17
        /*000a*/ 	.short	(.L_27 - .L_26)
.L_26:
        /*000c*/ 	.word	0x00000000
        /*0010*/ 	.short	0x0004
        /*0012*/ 	.short	0x001c
        /*0014*/ 	.byte	0x00, 0xf0, 0x11, 0x00


	//----- nvinfo : EIATTR_KPARAM_INFO
	.align		4
.L_27:
        /*0018*/ 	.byte	0x04, 0x17
        /*001a*/ 	.short	(.L_29 - .L_28)
.L_28:
        /*001c*/ 	.word	0x00000000
        /*0020*/ 	.short	0x0003
        /*0022*/ 	.short	0x0018
        /*0024*/ 	.byte	0x00, 0xf0, 0x11, 0x00


	//----- nvinfo : EIATTR_KPARAM_INFO
	.align		4
.L_29:
        /*0028*/ 	.byte	0x04, 0x17
        /*002a*/ 	.short	(.L_31 - .L_30)
.L_30:
        /*002c*/ 	.word	0x00000000
        /*0030*/ 	.short	0x0002
        /*0032*/ 	.short	0x0010
        /*0034*/ 	.byte	0x00, 0xf0, 0x21, 0x00


	//----- nvinfo : EIATTR_KPARAM_INFO
	.align		4
.L_31:
        /*0038*/ 	.byte	0x04, 0x17
        /*003a*/ 	.short	(.L_33 - .L_32)
.L_32:
        /*003c*/ 	.word	0x00000000
        /*0040*/ 	.short	0x0001
        /*0042*/ 	.short	0x0008
        /*0044*/ 	.byte	0x00, 0xf5, 0x21, 0x00


	//----- nvinfo : EIATTR_KPARAM_INFO
	.align		4
.L_33:
        /*0048*/ 	.byte	0x04, 0x17
        /*004a*/ 	.short	(.L_35 - .L_34)
.L_34:
        /*004c*/ 	.word	0x00000000
        /*0050*/ 	.short	0x0000
        /*0052*/ 	.short	0x0000
        /*0054*/ 	.byte	0x00, 0xf5, 0x21, 0x00


	//----- nvinfo : EIATTR_SPARSE_MMA_MASK
	.align		4
.L_35:
        /*0058*/ 	.byte	0x03, 0x50
        /*005a*/ 	.short	0x0000


	//----- nvinfo : EIATTR_MAXREG_COUNT
	.align		4
        /*005c*/ 	.byte	0x03, 0x1b
        /*005e*/ 	.short	0x00ff


	//----- nvinfo : EIATTR_EXTERNS
	.align		4
        /*0060*/ 	.byte	0x04, 0x0f
        /*0062*/ 	.short	(.L_37 - .L_36)


	//   ....[0]....
	.align		4
.L_36:
        /*0064*/ 	.word	index@(__assertfail)


	//----- nvinfo : EIATTR_MERCURY_ISA_VERSION
	.align		4
.L_37:
        /*0068*/ 	.byte	0x03, 0x5f
        /*006a*/ 	.short	0x0101


	//----- nvinfo : EIATTR_VRC_CTA_INIT_COUNT
	.align		4
        /*006c*/ 	.byte	0x02, 0x4a
	.zero		1
	.zero		1


	//----- nvinfo : EIATTR_SYSCALL_OFFSETS
	.align		4
        /*0070*/ 	.byte	0x04, 0x46
        /*0072*/ 	.short	(.L_39 - .L_38)


	//   ....[0]....
.L_38:
        /*0074*/ 	.word	0x000001e0


	//----- nvinfo : EIATTR_EXIT_INSTR_OFFSETS
	.align		4
.L_39:
        /*0078*/ 	.byte	0x04, 0x1c
        /*007a*/ 	.short	(.L_41 - .L_40)


	//   ....[0]....
.L_40:
        /*007c*/ 	.word	0x00000a80


	//   ....[1]....
        /*0080*/ 	.word	0x00000ab0


	//   ....[2]....
        /*0084*/ 	.word	0x00000eb0


	//----- nvinfo : EIATTR_CRS_STACK_SIZE
	.align		4
.L_41:
        /*0088*/ 	.byte	0x04, 0x1e
        /*008a*/ 	.short	(.L_43 - .L_42)
.L_42:
        /*008c*/ 	.word	0x00000000


	//----- nvinfo : EIATTR_CBANK_PARAM_SIZE
	.align		4
.L_43:
        /*0090*/ 	.byte	0x03, 0x19
        /*0092*/ 	.short	0x0020


	//----- nvinfo : EIATTR_PARAM_CBANK
	.align		4
        /*0094*/ 	.byte	0x04, 0x0a
        /*0096*/ 	.short	(.L_45 - .L_44)
	.align		4
.L_44:
        /*0098*/ 	.word	index@(.nv.constant0._Z17SparkGPUPi_reducePiS_lii)
        /*009c*/ 	.short	0x0380
        /*009e*/ 	.short	0x0020


	//----- nvinfo : EIATTR_SW_WAR
	.align		4
.L_45:
        /*00a0*/ 	.byte	0x04, 0x36
        /*00a2*/ 	.short	(.L_47 - .L_46)
.L_46:
        /*00a4*/ 	.word	0x00000008
.L_47:


//--------------------- .nv.info._Z14SparkGPUPi_mapPKiPil --------------------------
	.section	.nv.info._Z14SparkGPUPi_mapPKiPil,"",@"SHT_CUDA_INFO"
	.sectionflags	@""
	.align	4


	//----- nvinfo : EIATTR_CUDA_API_VERSION
	.align		4
        /*0000*/ 	.byte	0x04, 0x37
        /*0002*/ 	.short	(.L_49 - .L_48)
.L_48:
        /*0004*/ 	.word	0x00000082


	//----- nvinfo : EIATTR_KPARAM_INFO
	.align		4
.L_49:
        /*0008*/ 	.byte	0x04, 0x17
        /*000a*/ 	.short	(.L_51 - .L_50)
.L_50:
        /*000c*/ 	.word	0x00000000
        /*0010*/ 	.short	0x0002
        /*0012*/ 	.short	0x0010
        /*0014*/ 	.byte	0x00, 0xf0, 0x21, 0x00


	//----- nvinfo : EIATTR_KPARAM_INFO
	.align		4
.L_51:
        /*0018*/ 	.byte	0x04, 0x17
        /*001a*/ 	.short	(.L_53 - .L_52)
.L_52:
        /*001c*/ 	.word	0x00000000
        /*0020*/ 	.short	0x0001
        /*0022*/ 	.short	0x0008
        /*0024*/ 	.byte	0x00, 0xf5, 0x21, 0x00


	//----- nvinfo : EIATTR_KPARAM_INFO
	.align		4
.L_53:
        /*0028*/ 	.byte	0x04, 0x17
        /*002a*/ 	.short	(.L_55 - .L_54)
.L_54:
        /*002c*/ 	.word	0x00000000
        /*0030*/ 	.short	0x0000
        /*0032*/ 	.short	0x0000
        /*0034*/ 	.byte	0x00, 0xf5, 0x21, 0x00


	//----- nvinfo : EIATTR_SPARSE_MMA_MASK
	.align		4
.L_55:
        /*0038*/ 	.byte	0x03, 0x50
        /*003a*/ 	.short	0x0000


	//----- nvinfo : EIATTR_MAXREG_COUNT
	.align		4
        /*003c*/ 	.byte	0x03, 0x1b
        /*003e*/ 	.short	0x00ff


	//----- nvinfo : EIATTR_MERCURY_ISA_VERSION
	.align		4
        /*0040*/ 	.byte	0x03, 0x5f
        /*0042*/ 	.short	0x0101


	//----- nvinfo : EIATTR_VRC_CTA_INIT_COUNT
	.align		4
        /*0044*/ 	.byte	0x02, 0x4a
	.zero		1
	.zero		1


	//----- nvinfo : EIATTR_EXIT_INSTR_OFFSETS
	.align		4
        /*0048*/ 	.byte	0x04, 0x1c
        /*004a*/ 	.short	(.L_57 - .L_56)


	//   ....[0]....
.L_56:
        /*004c*/ 	.word	0x000028c0


	//   ....[1]....
        /*0050*/ 	.word	0x00002910


	//----- nvinfo : EIATTR_CRS_STACK_SIZE
	.align		4
.L_57:
        /*0054*/ 	.byte	0x04, 0x1e
        /*0056*/ 	.short	(.L_59 - .L_58)
.L_58:
        /*0058*/ 	.word	0x00000000


	//----- nvinfo : EIATTR_CBANK_PARAM_SIZE
	.align		4
.L_59:
        /*005c*/ 	.byte	0x03, 0x19
        /*005e*/ 	.short	0x0018


	//----- nvinfo : EIATTR_PARAM_CBANK
	.align		4
        /*0060*/ 	.byte	0x04, 0x0a
        /*0062*/ 	.short	(.L_61 - .L_60)
	.align		4
.L_60:
        /*0064*/ 	.word	index@(.nv.constant0._Z14SparkGPUPi_mapPKiPil)
        /*0068*/ 	.short	0x0380
        /*006a*/ 	.short	0x0018


	//----- nvinfo : EIATTR_SW_WAR
	.align		4
.L_61:
        /*006c*/ 	.byte	0x04, 0x36
        /*006e*/ 	.short	(.L_63 - .L_62)
.L_62:
        /*0070*/ 	.word	0x00000008
.L_63:


//--------------------- .nv.callgraph             --------------------------
	.section	.nv.callgraph,"",@"SHT_CUDA_CALLGRAPH"
	.align	4
	.sectionentsize	8
	.align		4
        /*0000*/ 	.word	0x00000000
	.align		4
        /*0004*/ 	.word	0xffffffff
	.align		4
        /*0008*/ 	.word	index@(_Z17SparkGPUPi_reducePiS_lii)
	.align		4
        /*000c*/ 	.word	index@(__assertfail)
	.align		4
        /*0010*/ 	.word	0x00000000
	.align		4
        /*0014*/ 	.word	0xfffffffe
	.align		4
        /*0018*/ 	.word	0x00000000
	.align		4
        /*001c*/ 	.word	0xfffffffd
	.align		4
        /*0020*/ 	.word	0x00000000
	.align		4
        /*0024*/ 	.word	0xfffffffc


//--------------------- .nv.constant4             --------------------------
	.section	.nv.constant4,"a",@progbits
	.align	8
	.align		8
.nv.constant4:
        /*0000*/ 	.dword	__assertfail
	.align		8
        /*0008*/ 	.dword	precalc_xorwow_matrix
	.align		8
        /*0010*/ 	.dword	precalc_xorwow_offset_matrix
	.align		8
        /*0018*/ 	.dword	mrg32k3aM1
	.align		8
        /*0020*/ 	.dword	mrg32k3aM2
	.align		8
        /*0028*/ 	.dword	mrg32k3aM1SubSeq
	.align		8
        /*0030*/ 	.dword	mrg32k3aM2SubSeq
	.align		8
        /*0038*/ 	.dword	mrg32k3aM1Seq
	.align		8
        /*0040*/ 	.dword	mrg32k3aM2Seq
	.align		8
        /*0048*/ 	.dword	__unnamed_1
	.align		8
        /*0050*/ 	.dword	$str
	.align		8
        /*0058*/ 	.dword	$str$1


//--------------------- .nv.constant3             --------------------------
	.section	.nv.constant3,"a",@progbits
	.align	8
.nv.constant3:
	.type		__cr_lgamma_table,@object
	.size		__cr_lgamma_table,(.L_8 - __cr_lgamma_table)
__cr_lgamma_table:
        /*0000*/ 	.byte	0x00, 0x00, 0x00, 0x00, 0x00, 0x00, 0x00, 0x00, 0x00, 0x00, 0x00, 0x00, 0x00, 0x00, 0x00, 0x00
        /*0010*/ 	.byte	0xef, 0x39, 0xfa, 0xfe, 0x42, 0x2e, 0xe6, 0x3f, 0x02, 0x20, 0x2a, 0xfa, 0x0b, 0xab, 0xfc, 0x3f
        /*0020*/ 	.byte	0xf9, 0x2c, 0x92, 0x7c, 0xa7, 0x6c, 0x09, 0x40, 0xc9, 0x79, 0x44, 0x3c, 0x64, 0x26, 0x13, 0x40
        /*0030*/ 	.byte	0xca, 0x01, 0xcf, 0x3a, 0x27, 0x51, 0x1a, 0x40, 0x30, 0xcc, 0x2d, 0xf3, 0xe1, 0x0c, 0x21, 0x40
        /*0040*/ 	.byte	0x0d, 0xb7, 0xfc, 0x82, 0x8e, 0x35, 0x25, 0x40
.L_8:


//--------------------- .text._Z17SparkGPUPi_reducePiS_lii --------------------------
	.section	.text._Z17SparkGPUPi_reducePiS_lii,"ax",@progbits
	.align	128
        .global         _Z17SparkGPUPi_reducePiS_lii
        .type           _Z17SparkGPUPi_reducePiS_lii,@function
        .size           _Z17SparkGPUPi_reducePiS_lii,(.L_x_24 - _Z17SparkGPUPi_reducePiS_lii)
        .other          _Z17SparkGPUPi_reducePiS_lii,@"STO_CUDA_ENTRY STV_DEFAULT"
_Z17SparkGPUPi_reducePiS_lii:
.text._Z17SparkGPUPi_reducePiS_lii:
[----:B------:R-:W0:Y:S01]  /*0000*/  LDC R1, c[0x0][0x37c] ;  /* 0x0000df00ff017b82 */ /* 0x000e220000000800 */
[----:B------:R-:W1:Y:S07]  /*0010*/  S2R R18, SR_TID.X ;  /* 0x0000000000127919 */ /* 0x000e6e0000002100 */
[----:B------:R-:W2:Y:S01]  /*0020*/  S2UR UR38, SR_CTAID.X ;  /* 0x00000000002679c3 */ /* 0x000ea20000002500 */
[----:B------:R-:W2:Y:S01]  /*0030*/  LDCU UR4, c[0x0][0x360] ;  /* 0x00006c00ff0477ac */ /* 0x000ea20008000800 */
[----:B------:R-:W3:Y:S01]  /*0040*/  LDCU UR5, c[0x0][0x398] ;  /* 0x00007300ff0577ac */ /* 0x000ee20008000800 */
[----:B------:R-:W4:Y:S01]  /*0050*/  LDCU.64 UR36, c[0x0][0x358] ;  /* 0x00006b00ff2477ac */ /* 0x000f220008000a00 */
[----:B---3--:R-:W-:-:S02]  /*0060*/  UISETP.NE.AND UP0, UPT, UR5, URZ, UPT ;  /* 0x000000ff0500728c */ /* 0x008fc4000bf05270 */
[----:B--2---:R-:W-:-:S06]  /*0070*/  UIMAD.WIDE.U32 UR38, UR38, UR4, URZ ;  /* 0x00000004262672a5 */ /* 0x004fcc000f8e00ff */
[----:B-1----:R-:W-:-:S05]  /*0080*/  IADD3 R17, P0, PT, R18, UR38, RZ ;  /* 0x0000002612117c10 */ /* 0x002fca000ff1e0ff */
[----:B------:R-:W-:Y:S01]  /*0090*/  IMAD.X R16, RZ, RZ, UR39, P0 ;  /* 0x00000027ff107e24 */ /* 0x000fe200080e06ff */
[----:B----4-:R-:W-:Y:S07]  /*00a0*/  BRA.U UP0, `(.L_x_0) ;  /* 0x0000000900787547 */ /* 0x010fee000b800000 */
[----:B------:R-:W1:Y:S02]  /*00b0*/  LDCU UR5, c[0x0][0x370] ;  /* 0x00006e00ff0577ac */ /* 0x000e640008000800 */
[----:B-1----:R-:W-:-:S04]  /*00c0*/  UIMAD UR4, UR4, UR5, URZ ;  /* 0x00000005040472a4 */ /* 0x002fc8000f8e02ff */
[----:B------:R-:W-:-:S09]  /*00d0*/  UISETP.NE.AND UP0, UPT, UR4, 0x4000, UPT ;  /* 0x000040000400788c */ /* 0x000fd2000bf05270 */
[----:B------:R-:W-:Y:S05]  /*00e0*/  BRA.U !UP0, `(.L_x_1) ;  /* 0x0000000108407547 */ /* 0x000fea000b800000 */
[----:B------:R-:W-:Y:S01]  /*00f0*/  MOV R2, 0x0 ;  /* 0x0000000000027802 */ /* 0x000fe20000000f00 */
[----:B------:R-:W1:Y:S01]  /*0100*/  LDCU.64 UR4, c[0x4][0x50] ;  /* 0x01000a00ff0477ac */ /* 0x000e620008000a00 */
[----:B------:R-:W-:Y:S02]  /*0110*/  IMAD.MOV.U32 R8, RZ, RZ, 0x16 ;  /* 0x00000016ff087424 */ /* 0x000fe400078e00ff */
[----:B------:R-:W-:Y:S01]  /*0120*/  IMAD.MOV.U32 R12, RZ, RZ, 0x1 ;  /* 0x00000001ff0c7424 */ /* 0x000fe200078e00ff */
[----:B------:R-:W2:Y:S01]  /*0130*/  LDCU.64 UR6, c[0x4][0x58] ;  /* 0x01000b00ff0677ac */ /* 0x000ea20008000a00 */
[----:B------:R-:W3:Y:S01]  /*0140*/  LDC.64 R2, c[0x4][R2] ;  /* 0x0100000002027b82 */ /* 0x000ee20000000a00 */
[----:B------:R-:W-:Y:S01]  /*0150*/  IMAD.MOV.U32 R13, RZ, RZ, RZ ;  /* 0x000000ffff0d7224 */ /* 0x000fe200078e00ff */
[----:B------:R-:W4:Y:S01]  /*0160*/  LDCU.64 UR8, c[0x4][0x48] ;  /* 0x01000900ff0877ac */ /* 0x000f220008000a00 */
[----:B-1----:R-:W-:Y:S02]  /*0170*/  IMAD.U32 R4, RZ, RZ, UR4 ;  /* 0x00000004ff047e24 */ /* 0x002fe4000f8e00ff */
[----:B------:R-:W-:-:S02]  /*0180*/  IMAD.U32 R5, RZ, RZ, UR5 ;  /* 0x00000005ff057e24 */ /* 0x000fc4000f8e00ff */
[----:B--2---:R-:W-:Y:S02]  /*0190*/  IMAD.U32 R6, RZ, RZ, UR6 ;  /* 0x00000006ff067e24 */ /* 0x004fe4000f8e00ff */
[----:B------:R-:W-:Y:S02]  /*01a0*/  IMAD.U32 R7, RZ, RZ, UR7 ;  /* 0x00000007ff077e24 */ /* 0x000fe4000f8e00ff */
[----:B----4-:R-:W-:Y:S02]  /*01b0*/  IMAD.U32 R10, RZ, RZ, UR8 ;  /* 0x00000008ff0a7e24 */ /* 0x010fe4000f8e00ff */
[----:B------:R-:W-:-:S07]  /*01c0*/  IMAD.U32 R11, RZ, RZ, UR9 ;  /* 0x00000009ff0b7e24 */ /* 0x000fce000f8e00ff */
[----:B------:R-:W-:-:S07]  /*01d0*/  LEPC R20, `(.L_x_1) ;  /* 0x000000001014794e */ /* 0x000fce0000000000 */
[----:B0--3--:R-:W-:Y:S05]  /*01e0*/  CALL.ABS.NOINC R2 ;  /* 0x0000000002007343 */ /* 0x009fea0003c00000 */
.L_x_1:
[----:B------:R-:W1:Y:S01]  /*01f0*/  LDC.64 R2, c[0x0][0x390] ;  /* 0x0000e400ff027b82 */ /* 0x000e620000000a00 */
[----:B------:R-:W-:Y:S01]  /*0200*/  BSSY.RECONVERGENT B0, `(.L_x_2) ;  /* 0x0000083000007945 */ /* 0x000fe20003800200 */
[----:B------:R-:W-:Y:S01]  /*0210*/  IMAD.MOV.U32 R0, RZ, RZ, RZ ;  /* 0x000000ffff007224 */ /* 0x000fe200078e00ff */
[----:B-1----:R-:W-:-:S04]  /*0220*/  ISETP.GE.U32.AND P0, PT, R17, R2, PT ;  /* 0x000000021100720c */ /* 0x002fc80003f06070 */
[----:B------:R-:W-:-:S13]  /*0230*/  ISETP.GE.AND.EX P0, PT, R16, R3, PT, P0 ;  /* 0x000000031000720c */ /* 0x000fda0003f06300 */
[----:B------:R-:W-:Y:S05]  /*0240*/  @P0 BRA `(.L_x_3) ;  /* 0x0000000400f80947 */ /* 0x000fea0003800000 */
[----:B------:R-:W-:Y:S01]  /*0250*/  IADD3 R5, P1, PT, R17, 0x4000, RZ ;  /* 0x0000400011057810 */ /* 0x000fe20007f3e0ff */
[----:B------:R-:W-:Y:S01]  /*0260*/  ULOP3.LUT UR4, URZ, UR38, URZ, 0x33, !UPT ;  /* 0x00000026ff047292 */ /* 0x000fe2000f8e33ff */
[----:B------:R-:W-:Y:S01]  /*0270*/  BSSY.RECONVERGENT B1, `(.L_x_4) ;  /* 0x0000040000017945 */ /* 0x000fe20003800200 */
[----:B------:R-:W-:Y:S01]  /*0280*/  IMAD.MOV.U32 R7, RZ, RZ, R17 ;  /* 0x000000ffff077224 */ /* 0x000fe200078e0011 */
[----:B------:R-:W-:Y:S01]  /*0290*/  ISETP.GT.U32.AND P0, PT, R5, R2, PT ;  /* 0x000000020500720c */ /* 0x000fe20003f04070 */
[--C-:B------:R-:W-:Y:S02]  /*02a0*/  IMAD.X R0, RZ, RZ, R16.reuse, P1 ;  /* 0x000000ffff007224 */ /* 0x100fe400008e0610 */
[----:B------:R-:W-:-:S03]  /*02b0*/  IMAD.MOV.U32 R4, RZ, RZ, R16 ;  /* 0x000000ffff047224 */ /* 0x000fc600078e0010 */
[----:B------:R-:W-:-:S04]  /*02c0*/  ISETP.GT.U32.AND.EX P0, PT, R0, R3, PT, P0 ;  /* 0x000000030000720c */ /* 0x000fc80003f04100 */
[----:B------:R-:W-:Y:S02]  /*02d0*/  SEL R5, R5, R2, P0 ;  /* 0x0000000205057207 */ /* 0x000fe40000000000 */
[----:B------:R-:W-:Y:S02]  /*02e0*/  SEL R0, R0, R3, P0 ;  /* 0x0000000300007207 */ /* 0x000fe40000000000 */
[----:B------:R-:W-:Y:S02]  /*02f0*/  LOP3.LUT R3, RZ, UR39, RZ, 0x33, !PT ;  /* 0x00000027ff037c12 */ /* 0x000fe4000f8e33ff */
[----:B------:R-:W-:-:S04]  /*0300*/  IADD3 R18, P0, P1, -R18, UR4, R5 ;  /* 0x0000000412127c10 */ /* 0x000fc8000f91e105 */
[----:B------:R-:W-:Y:S01]  /*0310*/  IADD3.X R3, PT, PT, R0, -0x1, R3, P0, P1 ;  /* 0xffffffff00037810 */ /* 0x000fe200007e2403 */
[----:B------:R-:W-:Y:S01]  /*0320*/  IMAD.MOV.U32 R0, RZ, RZ, RZ ;  /* 0x000000ffff007224 */ /* 0x000fe200078e00ff */
[C---:B------:R-:W-:Y:S02]  /*0330*/  ISETP.GE.U32.AND P1, PT, R18.reuse, 0x3c000, PT ;  /* 0x0003c0001200780c */ /* 0x040fe40003f26070 */
[----:B------:R-:W-:Y:S02]  /*0340*/  SHF.R.U64 R5, R18, 0xe, R3 ;  /* 0x0000000e12057819 */ /* 0x000fe40000001203 */
[----:B------:R-:W-:Y:S02]  /*0350*/  ISETP.GE.U32.AND.EX P1, PT, R3, RZ, PT, P1 ;  /* 0x000000ff0300720c */ /* 0x000fe40003f26110 */
[----:B------:R-:W-:-:S04]  /*0360*/  IADD3 R5, P2, PT, R5, 0x1, RZ ;  /* 0x0000000105057810 */ /* 0x000fc80007f5e0ff */
[----:B------:R-:W-:Y:S02]  /*0370*/  LOP3.LUT R24, R5, 0xf, RZ, 0xc0, !PT ;  /* 0x0000000f05187812 */ /* 0x000fe400078ec0ff */
[----:B------:R-:W-:Y:S02]  /*0380*/  LEA.HI.X R8, R3, RZ, RZ, 0x12, P2 ;  /* 0x000000ff03087211 */ /* 0x000fe400010f94ff */
[----:B------:R-:W-:-:S04]  /*0390*/  ISETP.NE.U32.AND P0, PT, R24, RZ, PT ;  /* 0x000000ff1800720c */ /* 0x000fc80003f05070 */
[----:B------:R-:W-:Y:S01]  /*03a0*/  ISETP.NE.AND.EX P0, PT, RZ, RZ, PT, P0 ;  /* 0x000000ffff00720c */ /* 0x000fe20003f05300 */
[----:B------:R-:W-:-:S12]  /*03b0*/  @!P1 BRA `(.L_x_5) ;  /* 0x0000000000ac9947 */ /* 0x000fd80003800000 */
[----:B------:R-:W1:Y:S01]  /*03c0*/  LDCU.64 UR4, c[0x0][0x380] ;  /* 0x00007000ff0477ac */ /* 0x000e620008000a00 */
[----:B------:R-:W-:Y:S01]  /*03d0*/  LOP3.LUT R8, R8, 0x7ffff, RZ, 0xc0, !PT ;  /* 0x0007ffff08087812 */ /* 0x000fe200078ec0ff */
[----:B------:R-:W-:Y:S01]  /*03e0*/  IMAD.MOV.U32 R0, RZ, RZ, RZ ;  /* 0x000000ffff007224 */ /* 0x000fe200078e00ff */
[----:B------:R-:W-:Y:S01]  /*03f0*/  LOP3.LUT R9, R5, 0xfffffff0, RZ, 0xc0, !PT ;  /* 0xfffffff005097812 */ /* 0x000fe200078ec0ff */
[----:B------:R-:W-:Y:S02]  /*0400*/  IMAD.MOV.U32 R7, RZ, RZ, R17 ;  /* 0x000000ffff077224 */ /* 0x000fe400078e0011 */
[----:B------:R-:W-:Y:S01]  /*0410*/  IMAD.MOV.U32 R4, RZ, RZ, R16 ;  /* 0x000000ffff047224 */ /* 0x000fe200078e0010 */
[----:B-1----:R-:W-:-:S04]  /*0420*/  LEA R2, P1, R17, UR4, 0x2 ;  /* 0x0000000411027c11 */ /* 0x002fc8000f8210ff */
[----:B------:R-:W-:Y:S02]  /*0430*/  IADD3 R2, P2, PT, R2, 0x80000, RZ ;  /* 0x0008000002027810 */ /* 0x000fe40007f5e0ff */
[----:B------:R-:W-:-:S05]  /*0440*/  LEA.HI.X R3, R17, UR5, R16, 0x2, P1 ;  /* 0x0000000511037c11 */ /* 0x000fca00088f1410 */
[----:B------:R-:W-:-:S07]  /*0450*/  IMAD.X R3, RZ, RZ, R3, P2 ;  /* 0x000000ffff037224 */ /* 0x000fce00010e0603 */
.L_x_6:
[----:B------:R-:W2:Y:S04]  /*0460*/  LDG.E R21, desc[UR36][R2.64+-0x80000] ;  /* 0xf800002402157981 */ /* 0x000ea8000c1e1900 */
[----:B------:R-:W2:Y:S04]  /*0470*/  LDG.E R18, desc[UR36][R2.64+-0x70000] ;  /* 0xf900002402127981 */ /* 0x000ea8000c1e1900 */
[----:B------:R-:W3:Y:S04]  /*0480*/  LDG.E R23, desc[UR36][R2.64+-0x60000] ;  /* 0xfa00002402177981 */ /* 0x000ee8000c1e1900 */
[----:B------:R-:W3:Y:S04]  /*0490*/  LDG.E R20, desc[UR36][R2.64+-0x50000] ;  /* 0xfb00002402147981 */ /* 0x000ee8000c1e1900 */
[----:B------:R-:W4:Y:S04]  /*04a0*/  LDG.E R25, desc[UR36][R2.64+-0x40000] ;  /* 0xfc00002402197981 */ /* 0x000f28000c1e1900 */
[----:B------:R-:W4:Y:S04]  /*04b0*/  LDG.E R22, desc[UR36][R2.64+-0x30000] ;  /* 0xfd00002402167981 */ /* 0x000f28000c1e1900 */
[----:B------:R-:W5:Y:S04]  /*04c0*/  LDG.E R19, desc[UR36][R2.64+-0x20000] ;  /* 0xfe00002402137981 */ /* 0x000f68000c1e1900 */
[----:B------:R-:W5:Y:S04]  /*04d0*/  LDG.E R14, desc[UR36][R2.64+-0x10000] ;  /* 0xff000024020e7981 */ /* 0x000f68000c1e1900 */
[----:B------:R-:W5:Y:S04]  /*04e0*/  LDG.E R15, desc[UR36][R2.64] ;  /* 0x00000024020f7981 */ /* 0x000f68000c1e1900 */
[----:B------:R-:W5:Y:S04]  /*04f0*/  LDG.E R12, desc[UR36][R2.64+0x10000] ;  /* 0x01000024020c7981 */ /* 0x000f68000c1e1900 */
[----:B------:R-:W5:Y:S04]  /*0500*/  LDG.E R13, desc[UR36][R2.64+0x20000] ;  /* 0x02000024020d7981 */ /* 0x000f68000c1e1900 */
[----:B------:R-:W5:Y:S04]  /*0510*/  LDG.E R10, desc[UR36][R2.64+0x30000] ;  /* 0x03000024020a7981 */ /* 0x000f68000c1e1900 */
[----:B------:R-:W5:Y:S04]  /*0520*/  LDG.E R6, desc[UR36][R2.64+0x40000] ;  /* 0x0400002402067981 */ /* 0x000f68000c1e1900 */
[----:B------:R-:W5:Y:S01]  /*0530*/  LDG.E R11, desc[UR36][R2.64+0x50000] ;  /* 0x05000024020b7981 */ /* 0x000f62000c1e1900 */
[----:B--2---:R-:W-:-:S03]  /*0540*/  IADD3 R18, PT, PT, R18, R21, R0 ;  /* 0x0000001512127210 */ /* 0x004fc60007ffe000 */
[----:B------:R-:W2:Y:S04]  /*0550*/  LDG.E R21, desc[UR36][R2.64+0x60000] ;  /* 0x0600002402157981 */ /* 0x000ea8000c1e1900 */
[----:B------:R1:W2:Y:S01]  /*0560*/  LDG.E R0, desc[UR36][R2.64+0x70000] ;  /* 0x0700002402007981 */ /* 0x0002a2000c1e1900 */
[----:B------:R-:W-:Y:S02]  /*0570*/  IADD3 R9, P1, PT, R9, -0x10, RZ ;  /* 0xfffffff009097810 */ /* 0x000fe40007f3e0ff */
[----:B---3--:R-:W-:Y:S02]  /*0580*/  IADD3 R18, PT, PT, R20, R23, R18 ;  /* 0x0000001714127210 */ /* 0x008fe40007ffe012 */
[----:B------:R-:W-:Y:S02]  /*0590*/  IADD3.X R8, PT, PT, R8, -0x1, RZ, P1, !PT ;  /* 0xffffffff08087810 */ /* 0x000fe40000ffe4ff */
[----:B------:R-:W-:-:S02]  /*05a0*/  ISETP.NE.U32.AND P1, PT, R9, RZ, PT ;  /* 0x000000ff0900720c */ /* 0x000fc40003f25070 */
[----:B------:R-:W-:Y:S02]  /*05b0*/  IADD3 R7, P2, PT, R7, 0x40000, RZ ;  /* 0x0004000007077810 */ /* 0x000fe40007f5e0ff */
[----:B----4-:R-:W-:Y:S02]  /*05c0*/  IADD3 R18, PT, PT, R22, R25, R18 ;  /* 0x0000001916127210 */ /* 0x010fe40007ffe012 */
[----:B------:R-:W-:Y:S01]  /*05d0*/  ISETP.NE.AND.EX P1, PT, R8, RZ, PT, P1 ;  /* 0x000000ff0800720c */ /* 0x000fe20003f25310 */
[----:B------:R-:W-:Y:S01]  /*05e0*/  IMAD.X R4, RZ, RZ, R4, P2 ;  /* 0x000000ffff047224 */ /* 0x000fe200010e0604 */
[----:B-1----:R-:W-:Y:S02]  /*05f0*/  IADD3 R2, P3, PT, R2, 0x100000, RZ ;  /* 0x0010000002027810 */ /* 0x002fe40007f7e0ff */
[----:B-----5:R-:W-:-:S03]  /*0600*/  IADD3 R14, PT, PT, R14, R19, R18 ;  /* 0x000000130e0e7210 */ /* 0x020fc60007ffe012 */
[----:B------:R-:W-:Y:S01]  /*0610*/  IMAD.X R3, RZ, RZ, R3, P3 ;  /* 0x000000ffff037224 */ /* 0x000fe200018e0603 */
[----:B------:R-:W-:-:S04]  /*0620*/  IADD3 R12, PT, PT, R12, R15, R14 ;  /* 0x0000000f0c0c7210 */ /* 0x000fc80007ffe00e */
[----:B------:R-:W-:-:S04]  /*0630*/  IADD3 R10, PT, PT, R10, R13, R12 ;  /* 0x0000000d0a0a7210 */ /* 0x000fc80007ffe00c */
[----:B------:R-:W-:-:S04]  /*0640*/  IADD3 R6, PT, PT, R11, R6, R10 ;  /* 0x000000060b067210 */ /* 0x000fc80007ffe00a */
[----:B--2---:R-:W-:Y:S01]  /*0650*/  IADD3 R0, PT, PT, R0, R21, R6 ;  /* 0x0000001500007210 */ /* 0x004fe20007ffe006 */
[----:B------:R-:W-:Y:S06]  /*0660*/  @P1 BRA `(.L_x_6) ;  /* 0xfffffffc007c1947 */ /* 0x000fec000383ffff */
.L_x_5:
[----:B------:R-:W-:Y:S05]  /*0670*/  BSYNC.RECONVERGENT B1 ;  /* 0x0000000000017941 */ /* 0x000fea0003800200 */
.L_x_4:
[----:B------:R-:W-:Y:S05]  /*0680*/  @!P0 BRA `(.L_x_3) ;  /* 0x0000000000e88947 */ /* 0x000fea0003800000 */
[----:B------:R-:W-:Y:S01]  /*0690*/  ISETP.GE.U32.AND P0, PT, R24, 0x8, PT ;  /* 0x000000081800780c */ /* 0x000fe20003f06070 */
[----:B------:R-:W-:Y:S01]  /*06a0*/  BSSY.RECONVERGENT B1, `(.L_x_7) ;  /* 0x0000017000017945 */ /* 0x000fe20003800200 */
[----:B------:R-:W-:Y:S02]  /*06b0*/  LOP3.LUT R14, R5, 0x7, RZ, 0xc0, !PT ;  /* 0x00000007050e7812 */ /* 0x000fe400078ec0ff */
[----:B------:R-:W-:Y:S02]  /*06c0*/  ISETP.GE.U32.AND.EX P0, PT, RZ, RZ, PT, P0 ;  /* 0x000000ffff00720c */ /* 0x000fe40003f06100 */
[----:B------:R-:W-:-:S04]  /*06d0*/  ISETP.NE.U32.AND P1, PT, R14, RZ, PT ;  /* 0x000000ff0e00720c */ /* 0x000fc80003f25070 */
[----:B------:R-:W-:-:S07]  /*06e0*/  ISETP.NE.AND.EX P1, PT, RZ, RZ, PT, P1 ;  /* 0x000000ffff00720c */ /* 0x000fce0003f25310 */
[----:B------:R-:W-:Y:S06]  /*06f0*/  @!P0 BRA `(.L_x_8) ;  /* 0x0000000000448947 */ /* 0x000fec0003800000 */
[----:B------:R-:W1:Y:S02]  /*0700*/  LDCU.64 UR4, c[0x0][0x380] ;  /* 0x00007000ff0477ac */ /* 0x000e640008000a00 */
[----:B-1----:R-:W-:-:S04]  /*0710*/  LEA R2, P0, R7, UR4, 0x2 ;  /* 0x0000000407027c11 */ /* 0x002fc8000f8010ff */
[----:B------:R-:W-:-:S05]  /*0720*/  LEA.HI.X R3, R7, UR5, R4, 0x2, P0 ;  /* 0x0000000507037c11 */ /* 0x000fca00080f1404 */
[----:B------:R-:W2:Y:S04]  /*0730*/  LDG.E R9, desc[UR36][R2.64] ;  /* 0x0000002402097981 */ /* 0x000ea8000c1e1900 */
[----:B------:R-:W2:Y:S04]  /*0740*/  LDG.E R6, desc[UR36][R2.64+0x10000] ;  /* 0x0100002402067981 */ /* 0x000ea8000c1e1900 */
[----:B------:R-:W3:Y:S04]  /*0750*/  LDG.E R11, desc[UR36][R2.64+0x20000] ;  /* 0x02000024020b7981 */ /* 0x000ee8000c1e1900 */
[----:B------:R-:W3:Y:S04]  /*0760*/  LDG.E R8, desc[UR36][R2.64+0x30000] ;  /* 0x0300002402087981 */ /* 0x000ee8000c1e1900 */
[----:B------:R-:W4:Y:S04]  /*0770*/  LDG.E R13, desc[UR36][R2.64+0x40000] ;  /* 0x04000024020d7981 */ /* 0x000f28000c1e1900 */
[----:B------:R-:W4:Y:S04]  /*0780*/  LDG.E R10, desc[UR36][R2.64+0x50000] ;  /* 0x05000024020a7981 */ /* 0x000f28000c1e1900 */
[----:B------:R-:W5:Y:S04]  /*0790*/  LDG.E R15, desc[UR36][R2.64+0x60000] ;  /* 0x06000024020f7981 */ /* 0x000f68000c1e1900 */
[----:B------:R-:W5:Y:S01]  /*07a0*/  LDG.E R12, desc[UR36][R2.64+0x70000] ;  /* 0x07000024020c7981 */ /* 0x000f62000c1e1900 */
[----:B------:R-:W-:-:S05]  /*07b0*/  IADD3 R7, P0, PT, R7, 0x20000, RZ ;  /* 0x0002000007077810 */ /* 0x000fca0007f1e0ff */
[----:B------:R-:W-:Y:S01]  /*07c0*/  IMAD.X R4, RZ, RZ, R4, P0 ;  /* 0x000000ffff047224 */ /* 0x000fe200000e0604 */
[----:B--2---:R-:W-:-:S04]  /*07d0*/  IADD3 R6, PT, PT, R6, R9, R0 ;  /* 0x0000000906067210 */ /* 0x004fc80007ffe000 */
[----:B---3--:R-:W-:-:S04]  /*07e0*/  IADD3 R6, PT, PT, R8, R11, R6 ;  /* 0x0000000b08067210 */ /* 0x008fc80007ffe006 */
[----:B----4-:R-:W-:-:S04]  /*07f0*/  IADD3 R6, PT, PT, R10, R13, R6 ;  /* 0x0000000d0a067210 */ /* 0x010fc80007ffe006 */
[----:B-----5:R-:W-:-:S07]  /*0800*/  IADD3 R0, PT, PT, R12, R15, R6 ;  /* 0x0000000f0c007210 */ /* 0x020fce0007ffe006 */
.L_x_8:
[----:B------:R-:W-:Y:S05]  /*0810*/  BSYNC.RECONVERGENT B1 ;  /* 0x0000000000017941 */ /* 0x000fea0003800200 */
.L_x_7:
[----:B------:R-:W-:Y:S05]  /*0820*/  @!P1 BRA `(.L_x_3) ;  /* 0x0000000000809947 */ /* 0x000fea0003800000 */
[----:B------:R-:W-:-:S04]  /*0830*/  ISETP.GE.U32.AND P0, PT, R14, 0x4, PT ;  /* 0x000000040e00780c */ /* 0x000fc80003f06070 */
[----:B------:R-:W-:-:S13]  /*0840*/  ISETP.GE.U32.AND.EX P0, PT, RZ, RZ, PT, P0 ;  /* 0x000000ffff00720c */ /* 0x000fda0003f06100 */
[----:B------:R-:W1:Y:S02]  /*0850*/  @P0 LDC.64 R2, c[0x0][0x380] ;  /* 0x0000e000ff020b82 */ /* 0x000e640000000a00 */
[----:B-1----:R-:W-:-:S04]  /*0860*/  @P0 LEA R2, P1, R7, R2, 0x2 ;  /* 0x0000000207020211 */ /* 0x002fc800078210ff */
[----:B------:R-:W-:-:S05]  /*0870*/  @P0 LEA.HI.X R3, R7, R3, R4, 0x2, P1 ;  /* 0x0000000307030211 */ /* 0x000fca00008f1404 */
[----:B------:R-:W2:Y:S04]  /*0880*/  @P0 LDG.E R9, desc[UR36][R2.64] ;  /* 0x0000002402090981 */ /* 0x000ea8000c1e1900 */
[----:B------:R-:W2:Y:S04]  /*0890*/  @P0 LDG.E R6, desc[UR36][R2.64+0x10000] ;  /* 0x0100002402060981 */ /* 0x000ea8000c1e1900 */
[----:B------:R-:W3:Y:S04]  /*08a0*/  @P0 LDG.E R11, desc[UR36][R2.64+0x20000] ;  /* 0x02000024020b0981 */ /* 0x000ee8000c1e1900 */
[----:B------:R-:W3:Y:S01]  /*08b0*/  @P0 LDG.E R8, desc[UR36][R2.64+0x30000] ;  /* 0x0300002402080981 */ /* 0x000ee2000c1e1900 */
[----:B------:R-:W-:-:S02]  /*08c0*/  LOP3.LUT R5, R5, 0x3, RZ, 0xc0, !PT ;  /* 0x0000000305057812 */ /* 0x000fc400078ec0ff */
[----:B------:R-:W-:Y:S02]  /*08d0*/  @P0 IADD3 R7, P2, PT, R7, 0x10000, RZ ;  /* 0x0001000007070810 */ /* 0x000fe40007f5e0ff */
[----:B------:R-:W-:-:S03]  /*08e0*/  ISETP.NE.U32.AND P1, PT, R5, RZ, PT ;  /* 0x000000ff0500720c */ /* 0x000fc60003f25070 */
[----:B------:R-:W-:Y:S01]  /*08f0*/  @P0 IMAD.X R4, RZ, RZ, R4, P2 ;  /* 0x000000ffff040224 */ /* 0x000fe200010e0604 */
[----:B------:R-:W-:Y:S02]  /*0900*/  ISETP.NE.AND.EX P1, PT, RZ, RZ, PT, P1 ;  /* 0x000000ffff00720c */ /* 0x000fe40003f25310 */
[----:B--2---:R-:W-:-:S04]  /*0910*/  @P0 IADD3 R6, PT, PT, R6, R9, R0 ;  /* 0x0000000906060210 */ /* 0x004fc80007ffe000 */
[----:B---3--:R-:W-:-:S07]  /*0920*/  @P0 IADD3 R0, PT, PT, R8, R11, R6 ;  /* 0x0000000b08000210 */ /* 0x008fce0007ffe006 */
[----:B------:R-:W-:Y:S05]  /*0930*/  @!P1 BRA `(.L_x_3) ;  /* 0x00000000003c9947 */ /* 0x000fea0003800000 */
[----:B------:R-:W1:Y:S01]  /*0940*/  LDCU.64 UR4, c[0x0][0x380] ;  /* 0x00007000ff0477ac */ /* 0x000e620008000a00 */
[----:B------:R-:W-:-:S05]  /*0950*/  IADD3 R5, P1, PT, RZ, -R5, RZ ;  /* 0x80000005ff057210 */ /* 0x000fca0007f3e0ff */
[----:B------:R-:W-:Y:S01]  /*0960*/  IMAD.X R6, RZ, RZ, -0x1, P1 ;  /* 0xffffffffff067424 */ /* 0x000fe200008e06ff */
[----:B-1----:R-:W-:-:S04]  /*0970*/  LEA R2, P0, R7, UR4, 0x2 ;  /* 0x0000000407027c11 */ /* 0x002fc8000f8010ff */
[----:B------:R-:W-:-:S09]  /*0980*/  LEA.HI.X R7, R7, UR5, R4, 0x2, P0 ;  /* 0x0000000507077c11 */ /* 0x000fd200080f1404 */
.L_x_9:
[----:B------:R-:W-:-:S06]  /*0990*/  IMAD.MOV.U32 R3, RZ, RZ, R7 ;  /* 0x000000ffff037224 */ /* 0x000fcc00078e0007 */
[----:B------:R1:W2:Y:S01]  /*09a0*/  LDG.E R3, desc[UR36][R2.64] ;  /* 0x0000002402037981 */ /* 0x0002a2000c1e1900 */
[----:B------:R-:W-:-:S05]  /*09b0*/  IADD3 R5, P0, PT, R5, 0x1, RZ ;  /* 0x0000000105057810 */ /* 0x000fca0007f1e0ff */
[----:B------:R-:W-:Y:S01]  /*09c0*/  IMAD.X R6, RZ, RZ, R6, P0 ;  /* 0x000000ffff067224 */ /* 0x000fe200000e0606 */
[----:B------:R-:W-:Y:S02]  /*09d0*/  ISETP.NE.U32.AND P0, PT, R5, RZ, PT ;  /* 0x000000ff0500720c */ /* 0x000fe40003f05070 */
[----:B-1----:R-:W-:Y:S02]  /*09e0*/  IADD3 R2, P1, PT, R2, 0x10000, RZ ;  /* 0x0001000002027810 */ /* 0x002fe40007f3e0ff */
[----:B------:R-:W-:-:S03]  /*09f0*/  ISETP.NE.AND.EX P0, PT, R6, RZ, PT, P0 ;  /* 0x000000ff0600720c */ /* 0x000fc60003f05300 */
[----:B------:R-:W-:Y:S02]  /*0a00*/  IMAD.X R7, RZ, RZ, R7, P1 ;  /* 0x000000ffff077224 */ /* 0x000fe400008e0607 */
[----:B--2---:R-:W-:-:S08]  /*0a10*/  IMAD.IADD R0, R3, 0x1, R0 ;  /* 0x0000000103007824 */ /* 0x004fd000078e0200 */
[----:B------:R-:W-:Y:S05]  /*0a20*/  @P0 BRA `(.L_x_9) ;  /* 0xfffffffc00d80947 */ /* 0x000fea000383ffff */
.L_x_3:
[----:B------:R-:W-:Y:S05]  /*0a30*/  BSYNC.RECONVERGENT B0 ;  /* 0x0000000000007941 */ /* 0x000fea0003800200 */
.L_x_2:
[----:B------:R-:W1:Y:S02]  /*0a40*/  LDCU.64 UR4, c[0x0][0x380] ;  /* 0x00007000ff0477ac */ /* 0x000e640008000a00 */
[----:B-1----:R-:W-:-:S04]  /*0a50*/  LEA R2, P0, R17, UR4, 0x2 ;  /* 0x0000000411027c11 */ /* 0x002fc8000f8010ff */
[----:B------:R-:W-:-:S05]  /*0a60*/  LEA.HI.X R3, R17, UR5, R16, 0x2, P0 ;  /* 0x0000000511037c11 */ /* 0x000fca00080f1410 */
[----:B------:R-:W-:Y:S01]  /*0a70*/  STG.E desc[UR36][R2.64], R0 ;  /* 0x0000000002007986 */ /* 0x000fe2000c101924 */
[----:B------:R-:W-:Y:S05]  /*0a80*/  EXIT ;  /* 0x000000000000794d */ /* 0x000fea0003800000 */
.L_x_0:
[----:B------:R-:W-:-:S04]  /*0a90*/  ISETP.NE.U32.AND P0, PT, R17, RZ, PT ;  /* 0x000000ff1100720c */ /* 0x000fc80003f05070 */
[----:B------:R-:W-:-:S13]  /*0aa0*/  ISETP.NE.AND.EX P0, PT, R16, RZ, PT, P0 ;  /* 0x000000ff1000720c */ /* 0x000fda0003f05300 */
[----:B------:R-:W-:Y:S05]  /*0ab0*/  @P0 EXIT ;  /* 0x000000000000094d */ /* 0x000fea0003800000 */
[----:B------:R-:W-:Y:S01]  /*0ac0*/  IMAD.MOV.U32 R27, RZ, RZ, RZ ;  /* 0x000000ffff1b7224 */ /* 0x000fe200078e00ff */
[----:B------:R-:W1:Y:S01]  /*0ad0*/  LDCU.64 UR8, c[0x0][0x380] ;  /* 0x00007000ff0877ac */ /* 0x000e620008000a00 */
[----:B------:R-:W-:Y:S01]  /*0ae0*/  UMOV UR4, URZ ;  /* 0x000000ff00047c82 */ /* 0x000fe20008000000 */
[----:B------:R-:W-:-:S05]  /*0af0*/  UMOV UR5, URZ ;  /* 0x000000ff00057c82 */ /* 0x000fca0008000000 */
.L_x_10:
[----:B-1----:R-:W-:-:S04]  /*0b00*/  UIADD3 UR6, UP0, UP1, UR4, 0x40, UR8 ;  /* 0x0000004004067890 */ /* 0x002fc8000f91e008 */
[----:B------:R-:W-:Y:S02]  /*0b10*/  UIADD3.X UR7, UPT, UPT, UR5, UR9, URZ, UP0, UP1 ;  /* 0x0000000905077290 */ /* 0x000fe400087e24ff */
[----:B------:R-:W-:-:S04]  /*0b20*/  IMAD.U32 R2, RZ, RZ, UR6 ;  /* 0x00000006ff027e24 */ /* 0x000fc8000f8e00ff */
[----:B------:R-:W-:-:S05]  /*0b30*/  IMAD.U32 R3, RZ, RZ, UR7 ;  /* 0x00000007ff037e24 */ /* 0x000fca000f8e00ff */
        /* <DEDUP_REMOVED lines=25> */
[----:B------:R-:W2:Y:S01]  /*0cd0*/  LDG.E R27, desc[UR36][R2.64+0x3c] ;  /* 0x00003c24021b7981 */ /* 0x000ea2000c1e1900 */
[----:B---3--:R-:W-:-:S03]  /*0ce0*/  IADD3 R24, PT, PT, R24, R5, R0 ;  /* 0x0000000518187210 */ /* 0x008fc60007ffe000 */
[----:B------:R-:W3:Y:S04]  /*0cf0*/  LDG.E R5, desc[UR36][R2.64+0x20] ;  /* 0x0000202402057981 */ /* 0x000ee8000c1e1900 */
[----:B------:R-:W3:Y:S01]  /*0d00*/  LDG.E R0, desc[UR36][R2.64+0x24] ;  /* 0x0000242402007981 */ /* 0x000ee2000c1e1900 */
[----:B----4-:R-:W-:-:S03]  /*0d10*/  IADD3 R24, PT, PT, R25, R22, R24 ;  /* 0x0000001619187210 */ /* 0x010fc60007ffe018 */
[----:B------:R-:W4:Y:S04]  /*0d20*/  LDG.E R25, desc[UR36][R2.64+0x28] ;  /* 0x0000282402197981 */ /* 0x000f28000c1e1900 */
[----:B------:R-:W4:Y:S01]  /*0d30*/  LDG.E R22, desc[UR36][R2.64+0x2c] ;  /* 0x00002c2402167981 */ /* 0x000f22000c1e1900 */
[----:B-----5:R-:W-:-:S03]  /*0d40*/  IADD3 R26, PT, PT, R20, R23, R24 ;  /* 0x00000017141a7210 */ /* 0x020fc60007ffe018 */
[----:B------:R-:W5:Y:S04]  /*0d50*/  LDG.E R24, desc[UR36][R2.64+0x30] ;  /* 0x0000302402187981 */ /* 0x000f68000c1e1900 */
[----:B------:R-:W5:Y:S04]  /*0d60*/  LDG.E R23, desc[UR36][R2.64+0x34] ;  /* 0x0000342402177981 */ /* 0x000f68000c1e1900 */
[----:B------:R-:W5:Y:S01]  /*0d70*/  LDG.E R20, desc[UR36][R2.64+0x38] ;  /* 0x0000382402147981 */ /* 0x000f62000c1e1900 */
[----:B------:R-:W-:-:S04]  /*0d80*/  IADD3 R18, PT, PT, R18, R21, R26 ;  /* 0x0000001512127210 */ /* 0x000fc80007ffe01a */
[----:B------:R-:W-:-:S04]  /*0d90*/  IADD3 R16, PT, PT, R16, R19, R18 ;  /* 0x0000001310107210 */ /* 0x000fc80007ffe012 */
[----:B------:R-:W-:-:S04]  /*0da0*/  IADD3 R14, PT, PT, R14, R17, R16 ;  /* 0x000000110e0e7210 */ /* 0x000fc80007ffe010 */
[----:B------:R-:W-:-:S04]  /*0db0*/  IADD3 R12, PT, PT, R12, R15, R14 ;  /* 0x0000000f0c0c7210 */ /* 0x000fc80007ffe00e */
[----:B------:R-:W-:Y:S01]  /*0dc0*/  IADD3 R10, PT, PT, R10, R13, R12 ;  /* 0x0000000d0a0a7210 */ /* 0x000fe20007ffe00c */
[----:B------:R-:W-:-:S03]  /*0dd0*/  UIADD3 UR4, UP0, UPT, UR4, 0x80, URZ ;  /* 0x0000008004047890 */ /* 0x000fc6000ff1e0ff */
[----:B------:R-:W-:Y:S01]  /*0de0*/  IADD3 R8, PT, PT, R8, R11, R10 ;  /* 0x0000000b08087210 */ /* 0x000fe20007ffe00a */
[----:B------:R-:W-:Y:S02]  /*0df0*/  UIADD3.X UR5, UPT, UPT, URZ, UR5, URZ, UP0, !UPT ;  /* 0x00000005ff057290 */ /* 0x000fe400087fe4ff */
[----:B------:R-:W-:Y:S01]  /*0e00*/  UISETP.NE.U32.AND UP0, UPT, UR4, 0x10000, UPT ;  /* 0x000100000400788c */ /* 0x000fe2000bf05070 */
[----:B------:R-:W-:-:S03]  /*0e10*/  IADD3 R6, PT, PT, R6, R9, R8 ;  /* 0x0000000906067210 */ /* 0x000fc60007ffe008 */
[----:B------:R-:W-:Y:S01]  /*0e20*/  UISETP.NE.AND.EX UP0, UPT, UR5, URZ, UPT, UP0 ;  /* 0x000000ff0500728c */ /* 0x000fe2000bf05300 */
[----:B--2---:R-:W-:-:S04]  /*0e30*/  IADD3 R4, PT, PT, R4, R7, R6 ;  /* 0x0000000704047210 */ /* 0x004fc80007ffe006 */
[----:B---3--:R-:W-:-:S04]  /*0e40*/  IADD3 R0, PT, PT, R0, R5, R4 ;  /* 0x0000000500007210 */ /* 0x008fc80007ffe004 */
[----:B----4-:R-:W-:-:S04]  /*0e50*/  IADD3 R0, PT, PT, R22, R25, R0 ;  /* 0x0000001916007210 */ /* 0x010fc80007ffe000 */
[----:B-----5:R-:W-:-:S04]  /*0e60*/  IADD3 R0, PT, PT, R23, R24, R0 ;  /* 0x0000001817007210 */ /* 0x020fc80007ffe000 */
[----:B------:R-:W-:Y:S01]  /*0e70*/  IADD3 R27, PT, PT, R27, R20, R0 ;  /* 0x000000141b1b7210 */ /* 0x000fe20007ffe000 */
[----:B------:R-:W-:Y:S06]  /*0e80*/  BRA.U UP0, `(.L_x_10) ;  /* 0xfffffffd001c7547 */ /* 0x000fec000b83ffff */
[----:B------:R-:W1:Y:S02]  /*0e90*/  LDC.64 R2, c[0x0][0x388] ;  /* 0x0000e200ff027b82 */ /* 0x000e640000000a00 */
[----:B-1----:R-:W-:Y:S01]  /*0ea0*/  STG.E desc[UR36][R2.64], R27 ;  /* 0x0000001b02007986 */ /* 0x002fe2000c101924 */
[----:B------:R-:W-:Y:S05]  /*0eb0*/  EXIT ;  /* 0x000000000000794d */ /* 0x000fea0003800000 */
.L_x_11:
[----:B------:R-:W-:-:S00]  /*0ec0*/  BRA `(.L_x_11) ;  /* 0xfffffffc00fc7947 */ /* 0x000fc0000383ffff */
[----:B------:R-:W-:-:S00]  /*0ed0*/  NOP ;  /* 0x0000000000007918 */ /* 0x000fc00000000000 */
        /* <DEDUP_REMOVED lines=10> */
.L_x_24:


//--------------------- .text._Z14SparkGPUPi_mapPKiPil --------------------------
	.section	.text._Z14SparkGPUPi_mapPKiPil,"ax",@progbits
	.align	128
        .global         _Z14SparkGPUPi_mapPKiPil
        .type           _Z14SparkGPUPi_mapPKiPil,@function
        .size           _Z14SparkGPUPi_mapPKiPil,(.L_x_25 - _Z14SparkGPUPi_mapPKiPil)
        .other          _Z14SparkGPUPi_mapPKiPil,@"STO_CUDA_ENTRY STV_DEFAULT"
_Z14SparkGPUPi_mapPKiPil:
.text._Z14SparkGPUPi_mapPKiPil:
[----:B------:R-:W0:Y:S01]  /*0000*/  LDC R1, c[0x0][0x37c] ;  /* 0x0000df00ff017b82 */ /* 0x000e220000000800 */
[----:B------:R-:W1:Y:S07]  /*0010*/  S2R R6, SR_TID.X ;  /* 0x0000000000067919 */ /* 0x000e6e0000002100 */
[----:B------:R-:W1:Y:S01]  /*0020*/  S2UR UR4, SR_CTAID.X ;  /* 0x00000000000479c3 */ /* 0x000e620000002500 */
[----:B0-----:R-:W-:Y:S01]  /*0030*/  VIADD R1, R1, 0xffffffd0 ;  /* 0xffffffd001017836 */ /* 0x001fe20000000000 */
[----:B------:R-:W0:Y:S01]  /*0040*/  LDCU.64 UR6, c[0x0][0x358] ;  /* 0x00006b00ff0677ac */ /* 0x000e220008000a00 */
[----:B------:R-:W-:Y:S01]  /*0050*/  IMAD.MOV.U32 R8, RZ, RZ, -0x16c67100 ;  /* 0xe9398f00ff087424 */ /* 0x000fe200078e00ff */
[----:B------:R-:W-:Y:S01]  /*0060*/  BSSY.RECONVERGENT B0, `(.L_x_12) ;  /* 0x0000266000007945 */ /* 0x000fe20003800200 */
[----:B------:R-:W-:-:S02]  /*0070*/  IMAD.MOV.U32 R9, RZ, RZ, 0x169e7ffd ;  /* 0x169e7ffdff097424 */ /* 0x000fc400078e00ff */
[----:B------:R-:W-:Y:S01]  /*0080*/  IMAD.MOV.U32 R10, RZ, RZ, 0x1ad8e70d ;  /* 0x1ad8e70dff0a7424 */ /* 0x000fe200078e00ff */
[----:B------:R-:W1:Y:S01]  /*0090*/  LDC R3, c[0x0][0x360] ;  /* 0x0000d800ff037b82 */ /* 0x000e620000000800 */
[----:B------:R-:W-:Y:S01]  /*00a0*/  IMAD.MOV.U32 R11, RZ, RZ, -0x75bd8fc ;  /* 0xf8a42704ff0b7424 */ /* 0x000fe200078e00ff */
[----:B------:R2:W-:Y:S01]  /*00b0*/  STL.64 [R1], R8 ;  /* 0x0000000801007387 */ /* 0x0005e20000100a00 */
[----:B------:R-:W-:Y:S02]  /*00c0*/  IMAD.MOV.U32 R12, RZ, RZ, -0x23270784 ;  /* 0xdcd8f87cff0c7424 */ /* 0x000fe400078e00ff */
[----:B------:R-:W-:Y:S01]  /*00d0*/  IMAD.MOV.U32 R13, RZ, RZ, 0xf9af201 ;  /* 0x0f9af201ff0d7424 */ /* 0x000fe200078e00ff */
[----:B------:R2:W-:Y:S01]  /*00e0*/  STL.64 [R1+0x8], R10 ;  /* 0x0000080a01007387 */ /* 0x0005e20000100a00 */
[----:B------:R-:W-:Y:S02]  /*00f0*/  IMAD.MOV.U32 R0, RZ, RZ, 0x169e7ffd ;  /* 0x169e7ffdff007424 */ /* 0x000fe400078e00ff */
[----:B------:R-:W-:Y:S01]  /*0100*/  IMAD.MOV.U32 R4, RZ, RZ, 0x1ad8e70d ;  /* 0x1ad8e70dff047424 */ /* 0x000fe200078e00ff */
[----:B------:R2:W-:Y:S01]  /*0110*/  STL.64 [R1+0x10], R12 ;  /* 0x0000100c01007387 */ /* 0x0005e20000100a00 */
[----:B-1----:R-:W-:-:S02]  /*0120*/  IMAD R6, R3, UR4, R6 ;  /* 0x0000000403067c24 */ /* 0x002fc4000f8e0206 */
[----:B------:R-:W-:-:S03]  /*0130*/  IMAD.MOV.U32 R3, RZ, RZ, 0xf9af201 ;  /* 0x0f9af201ff037424 */ /* 0x000fc600078e00ff */
[----:B------:R-:W-:Y:S02]  /*0140*/  ISETP.NE.AND P0, PT, R6, RZ, PT ;  /* 0x000000ff0600720c */ /* 0x000fe40003f05270 */
[----:B------:R-:W-:-:S11]  /*0150*/  SHF.R.S32.HI R2, RZ, 0x1f, R6 ;  /* 0x0000001fff027819 */ /* 0x000fd60000011406 */
[----:B0-2---:R-:W-:Y:S05]  /*0160*/  @!P0 BRA `(.L_x_13) ;  /* 0x0000002400548947 */ /* 0x005fea0003800000 */
[----:B------:R-:W-:Y:S02]  /*0170*/  IMAD.MOV.U32 R13, RZ, RZ, R2 ;  /* 0x000000ffff0d7224 */ /* 0x000fe400078e0002 */
[----:B------:R-:W-:Y:S02]  /*0180*/  IMAD.MOV.U32 R11, RZ, RZ, RZ ;  /* 0x000000ffff0b7224 */ /* 0x000fe400078e00ff */
[----:B------:R-:W-:Y:S02]  /*0190*/  IMAD.MOV.U32 R0, RZ, RZ, 0x169e7ffd ;  /* 0x169e7ffdff007424 */ /* 0x000fe400078e00ff */
[----:B------:R-:W-:Y:S02]  /*01a0*/  IMAD.MOV.U32 R10, RZ, RZ, R6 ;  /* 0x000000ffff0a7224 */ /* 0x000fe400078e0006 */
[----:B------:R-:W-:Y:S02]  /*01b0*/  IMAD.MOV.U32 R4, RZ, RZ, 0x1ad8e70d ;  /* 0x1ad8e70dff047424 */ /* 0x000fe400078e00ff */
[----:B------:R-:W-:-:S07]  /*01c0*/  IMAD.MOV.U32 R3, RZ, RZ, 0xf9af201 ;  /* 0x0f9af201ff037424 */ /* 0x000fce00078e00ff */
.L_x_22:
[----:B0-----:R-:W-:Y:S01]  /*01d0*/  LOP3.LUT R2, R10, 0x3, RZ, 0xc0, !PT ;  /* 0x000000030a027812 */ /* 0x001fe200078ec0ff */
[----:B------:R-:W-:Y:S03]  /*01e0*/  BSSY.RECONVERGENT B1, `(.L_x_14) ;  /* 0x0000247000017945 */ /* 0x000fe60003800200 */
[----:B------:R-:W-:-:S04]  /*01f0*/  ISETP.NE.U32.AND P0, PT, R2, RZ, PT ;  /* 0x000000ff0200720c */ /* 0x000fc80003f05070 */
[----:B------:R-:W-:-:S13]  /*0200*/  ISETP.NE.AND.EX P0, PT, RZ, RZ, PT, P0 ;  /* 0x000000ffff00720c */ /* 0x000fda0003f05300 */
[----:B------:R-:W-:Y:S05]  /*0210*/  @!P0 BRA `(.L_x_15) ;  /* 0x00000024000c8947 */ /* 0x000fea0003800000 */
[----:B------:R-:W0:Y:S01]  /*0220*/  LDC.64 R8, c[0x4][0x8] ;  /* 0x01000200ff087b82 */ /* 0x000e220000000a00 */
[----:B------:R-:W-:Y:S01]  /*0230*/  IMAD.MOV.U32 R0, RZ, RZ, RZ ;  /* 0x000000ffff007224 */ /* 0x000fe200078e00ff */
[----:B------:R-:W-:Y:S01]  /*0240*/  CS2R R2, SRZ ;  /* 0x0000000000027805 */ /* 0x000fe2000001ff00 */
[----:B------:R-:W-:Y:S01]  /*0250*/  IMAD.MOV.U32 R12, RZ, RZ, RZ ;  /* 0x000000ffff0c7224 */ /* 0x000fe200078e00ff */
[----:B------:R-:W-:Y:S01]  /*0260*/  CS2R R4, SRZ ;  /* 0x0000000000047805 */ /* 0x000fe2000001ff00 */
[----:B0-----:R-:W-:-:S07]  /*0270*/  IMAD.WIDE.U32 R8, R11, 0xc80, R8 ;  /* 0x00000c800b087825 */ /* 0x001fce00078e0008 */
.L_x_17:
[----:B------:R-:W-:-:S06]  /*0280*/  IMAD R7, R12, 0x4, R1 ;  /* 0x000000040c077824 */ /* 0x000fcc00078e0201 */
[----:B------:R-:W5:Y:S01]  /*0290*/  LDL R7, [R7+0x4] ;  /* 0x0000040007077983 */ /* 0x000f620000100800 */
[----:B------:R-:W-:-:S05]  /*02a0*/  UMOV UR4, URZ ;  /* 0x000000ff00047c82 */ /* 0x000fca0008000000 */
.L_x_16:
[----:B-----5:R-:W-:Y:S01]  /*02b0*/  SHF.R.U32.HI R20, RZ, UR4, R7 ;  /* 0x00000004ff147c19 */ /* 0x020fe20008011607 */
[----:B------:R-:W-:-:S03]  /*02c0*/  IMAD.SHL.U32 R14, R12, 0x20, RZ ;  /* 0x000000200c0e7824 */ /* 0x000fc600078e00ff */
[----:B------:R-:W-:Y:S01]  /*02d0*/  LOP3.LUT R15, R20, 0x1, RZ, 0xc0, !PT ;  /* 0x00000001140f7812 */ /* 0x000fe200078ec0ff */
[----:B------:R-:W-:-:S03]  /*02e0*/  VIADD R14, R14, UR4 ;  /* 0x000000040e0e7c36 */ /* 0x000fc60008000000 */
[----:B------:R-:W-:Y:S01]  /*02f0*/  ISETP.NE.U32.AND P0, PT, R15, 0x1, PT ;  /* 0x000000010f00780c */ /* 0x000fe20003f05070 */
[----:B------:R-:W-:-:S03]  /*0300*/  IMAD R15, R14, 0x5, RZ ;  /* 0x000000050e0f7824 */ /* 0x000fc600078e02ff */
[----:B------:R-:W-:Y:S01]  /*0310*/  R2P PR, R20, 0x7e ;  /* 0x0000007e14007804 */ /* 0x000fe20000000000 */
[----:B------:R-:W-:-:S08]  /*0320*/  IMAD.WIDE.U32 R14, R15, 0x4, R8 ;  /* 0x000000040f0e7825 */ /* 0x000fd000078e0008 */
[----:B------:R-:W2:Y:S04]  /*0330*/  @!P0 LDG.E R17, desc[UR6][R14.64] ;  /* 0x000000060e118981 */ /* 0x000ea8000c1e1900 */
[----:B------:R-:W3:Y:S04]  /*0340*/  @P1 LDG.E R19, desc[UR6][R14.64+0x14] ;  /* 0x000014060e131981 */ /* 0x000ee8000c1e1900 */
[----:B------:R-:W4:Y:S04]  /*0350*/  @P2 LDG.E R21, desc[UR6][R14.64+0x28] ;  /* 0x000028060e152981 */ /* 0x000f28000c1e1900 */
[----:B------:R-:W4:Y:S04]  /*0360*/  @P3 LDG.E R23, desc[UR6][R14.64+0x3c] ;  /* 0x00003c060e173981 */ /* 0x000f28000c1e1900 */
[----:B------:R-:W4:Y:S04]  /*0370*/  @!P0 LDG.E R16, desc[UR6][R14.64+0x8] ;  /* 0x000008060e108981 */ /* 0x000f28000c1e1900 */
[----:B------:R-:W4:Y:S04]  /*0380*/  @P4 LDG.E R25, desc[UR6][R14.64+0x50] ;  /* 0x000050060e194981 */ /* 0x000f28000c1e1900 */
[----:B------:R-:W4:Y:S04]  /*0390*/  @!P0 LDG.E R18, desc[UR6][R14.64+0x10] ;  /* 0x000010060e128981 */ /* 0x000f28000c1e1900 */
[----:B------:R-:W4:Y:S04]  /*03a0*/  @P1 LDG.E R22, desc[UR6][R14.64+0x1c] ;  /* 0x00001c060e161981 */ /* 0x000f28000c1e1900 */
[----:B------:R-:W4:Y:S04]  /*03b0*/  @P1 LDG.E R24, desc[UR6][R14.64+0x24] ;  /* 0x000024060e181981 */ /* 0x000f28000c1e1900 */
[----:B------:R-:W4:Y:S01]  /*03c0*/  @P6 LDG.E R27, desc[UR6][R14.64+0x78] ;  /* 0x000078060e1b6981 */ /* 0x000f22000c1e1900 */
[----:B--2---:R-:W-:-:S03]  /*03d0*/  @!P0 LOP3.LUT R0, R0, R17, RZ, 0x3c, !PT ;  /* 0x0000001100008212 */ /* 0x004fc600078e3cff */
[----:B------:R-:W2:Y:S01]  /*03e0*/  @!P0 LDG.E R17, desc[UR6][R14.64+0x4] ;  /* 0x000004060e118981 */ /* 0x000ea2000c1e1900 */
[----:B---3--:R-:W-:-:S03]  /*03f0*/  @P1 LOP3.LUT R0, R0, R19, RZ, 0x3c, !PT ;  /* 0x0000001300001212 */ /* 0x008fc600078e3cff */
[----:B------:R-:W3:Y:S01]  /*0400*/  @!P0 LDG.E R19, desc[UR6][R14.64+0xc] ;  /* 0x00000c060e138981 */ /* 0x000ee2000c1e1900 */
[----:B----4-:R-:W-:-:S03]  /*0410*/  @P2 LOP3.LUT R0, R0, R21, RZ, 0x3c, !PT ;  /* 0x0000001500002212 */ /* 0x010fc600078e3cff */
[----:B------:R-:W4:Y:S01]  /*0420*/  @P1 LDG.E R21, desc[UR6][R14.64+0x18] ;  /* 0x000018060e151981 */ /* 0x000f22000c1e1900 */
[----:B------:R-:W-:-:S03]  /*0430*/  @P3 LOP3.LUT R0, R0, R23, RZ, 0x3c, !PT ;  /* 0x0000001700003212 */ /* 0x000fc600078e3cff */
[----:B------:R-:W4:Y:S01]  /*0440*/  @P5 LDG.E R23, desc[UR6][R14.64+0x64] ;  /* 0x000064060e175981 */ /* 0x000f22000c1e1900 */
[----:B------:R-:W-:-:S03]  /*0450*/  @!P0 LOP3.LUT R5, R5, R16, RZ, 0x3c, !PT ;  /* 0x0000001005058212 */ /* 0x000fc600078e3cff */
[----:B------:R-:W4:Y:S01]  /*0460*/  @P2 LDG.E R16, desc[UR6][R14.64+0x30] ;  /* 0x000030060e102981 */ /* 0x000f22000c1e1900 */
[----:B------:R-:W-:-:S03]  /*0470*/  @P4 LOP3.LUT R0, R0, R25, RZ, 0x3c, !PT ;  /* 0x0000001900004212 */ /* 0x000fc600078e3cff */
[----:B------:R-:W4:Y:S01]  /*0480*/  @P3 LDG.E R25, desc[UR6][R14.64+0x48] ;  /* 0x000048060e193981 */ /* 0x000f22000c1e1900 */
[----:B------:R-:W-:-:S03]  /*0490*/  @!P0 LOP3.LUT R3, R3, R18, RZ, 0x3c, !PT ;  /* 0x0000001203038212 */ /* 0x000fc600078e3cff */
[----:B------:R-:W4:Y:S01]  /*04a0*/  @P2 LDG.E R18, desc[UR6][R14.64+0x38] ;  /* 0x000038060e122981 */ /* 0x000f22000c1e1900 */
[----:B------:R-:W-:-:S03]  /*04b0*/  @P1 LOP3.LUT R5, R5, R22, RZ, 0x3c, !PT ;  /* 0x0000001605051212 */ /* 0x000fc600078e3cff */
[----:B------:R-:W4:Y:S01]  /*04c0*/  @P3 LDG.E R22, desc[UR6][R14.64+0x44] ;  /* 0x000044060e163981 */ /* 0x000f22000c1e1900 */
[----:B--2---:R-:W-:-:S03]  /*04d0*/  @!P0 LOP3.LUT R4, R4, R17, RZ, 0x3c, !PT ;  /* 0x0000001104048212 */ /* 0x004fc600078e3cff */
[----:B------:R-:W2:Y:S01]  /*04e0*/  @P1 LDG.E R17, desc[UR6][R14.64+0x20] ;  /* 0x000020060e111981 */ /* 0x000ea2000c1e1900 */
[----:B---3--:R-:W-:-:S03]  /*04f0*/  @!P0 LOP3.LUT R2, R2, R19, RZ, 0x3c, !PT ;  /* 0x0000001302028212 */ /* 0x008fc600078e3cff */
[----:B------:R-:W3:Y:S01]  /*0500*/  @P2 LDG.E R19, desc[UR6][R14.64+0x2c] ;  /* 0x00002c060e132981 */ /* 0x000ee2000c1e1900 */
[----:B----4-:R-:W-:-:S03]  /*0510*/  @P1 LOP3.LUT R4, R4, R21, RZ, 0x3c, !PT ;  /* 0x0000001504041212 */ /* 0x010fc600078e3cff */
[----:B------:R-:W4:Y:S01]  /*0520*/  @P2 LDG.E R21, desc[UR6][R14.64+0x34] ;  /* 0x000034060e152981 */ /* 0x000f22000c1e1900 */
[----:B------:R-:W-:-:S03]  /*0530*/  @P5 LOP3.LUT R0, R0, R23, RZ, 0x3c, !PT ;  /* 0x0000001700005212 */ /* 0x000fc600078e3cff */
[----:B------:R-:W4:Y:S01]  /*0540*/  @P3 LDG.E R23, desc[UR6][R14.64+0x40] ;  /* 0x000040060e173981 */ /* 0x000f22000c1e1900 */
[----:B------:R-:W-:Y:S02]  /*0550*/  @P1 LOP3.LUT R3, R3, R24, RZ, 0x3c, !PT ;  /* 0x0000001803031212 */ /* 0x000fe400078e3cff */
[----:B------:R-:W-:Y:S01]  /*0560*/  @P2 LOP3.LUT R5, R5, R16, RZ, 0x3c, !PT ;  /* 0x0000001005052212 */ /* 0x000fe200078e3cff */
[----:B------:R-:W4:Y:S04]  /*0570*/  @P5 LDG.E R24, desc[UR6][R14.64+0x6c] ;  /* 0x00006c060e185981 */ /* 0x000f28000c1e1900 */
[----:B------:R-:W4:Y:S01]  /*0580*/  @P3 LDG.E R16, desc[UR6][R14.64+0x4c] ;  /* 0x00004c060e103981 */ /* 0x000f22000c1e1900 */
[----:B------:R-:W-:-:S03]  /*0590*/  @P2 LOP3.LUT R3, R3, R18, RZ, 0x3c, !PT ;  /* 0x0000001203032212 */ /* 0x000fc600078e3cff */
[----:B------:R-:W4:Y:S01]  /*05a0*/  @P4 LDG.E R18, desc[UR6][R14.64+0x58] ;  /* 0x000058060e124981 */ /* 0x000f22000c1e1900 */
[----:B------:R-:W-:-:S03]  /*05b0*/  @P3 LOP3.LUT R5, R5, R22, RZ, 0x3c, !PT ;  /* 0x0000001605053212 */ /* 0x000fc600078e3cff */
[----:B------:R-:W4:Y:S01]  /*05c0*/  @P4 LDG.E R22, desc[UR6][R14.64+0x60] ;  /* 0x000060060e164981 */ /* 0x000f22000c1e1900 */
[----:B--2---:R-:W-:-:S03]  /*05d0*/  @P1 LOP3.LUT R2, R2, R17, RZ, 0x3c, !PT ;  /* 0x0000001102021212 */ /* 0x004fc600078e3cff */
[----:B------:R-:W2:Y:S01]  /*05e0*/  @P4 LDG.E R17, desc[UR6][R14.64+0x54] ;  /* 0x000054060e114981 */ /* 0x000ea2000c1e1900 */
[----:B---3--:R-:W-:-:S03]  /*05f0*/  @P2 LOP3.LUT R4, R4, R19, RZ, 0x3c, !PT ;  /* 0x0000001304042212 */ /* 0x008fc600078e3cff */
[----:B------:R-:W3:Y:S01]  /*0600*/  @P4 LDG.E R19, desc[UR6][R14.64+0x5c] ;  /* 0x00005c060e134981 */ /* 0x000ee2000c1e1900 */
[----:B----4-:R-:W-:-:S03]  /*0610*/  @P2 LOP3.LUT R2, R2, R21, RZ, 0x3c, !PT ;  /* 0x0000001502022212 */ /* 0x010fc600078e3cff */
[----:B------:R-:W4:Y:S01]  /*0620*/  @P5 LDG.E R21, desc[UR6][R14.64+0x68] ;  /* 0x000068060e155981 */ /* 0x000f22000c1e1900 */
[----:B------:R-:W-:-:S03]  /*0630*/  @P3 LOP3.LUT R4, R4, R23, RZ, 0x3c, !PT ;  /* 0x0000001704043212 */ /* 0x000fc600078e3cff */
[----:B------:R-:W4:Y:S01]  /*0640*/  @P5 LDG.E R23, desc[UR6][R14.64+0x70] ;  /* 0x000070060e175981 */ /* 0x000f22000c1e1900 */
[----:B------:R-:W-:Y:S02]  /*0650*/  LOP3.LUT P0, RZ, R20, 0x80, RZ, 0xc0, !PT ;  /* 0x0000008014ff7812 */ /* 0x000fe4000780c0ff */
[----:B------:R-:W-:Y:S02]  /*0660*/  @P3 LOP3.LUT R2, R2, R25, RZ, 0x3c, !PT ;  /* 0x0000001902023212 */ /* 0x000fe400078e3cff */
[----:B------:R-:W-:Y:S02]  /*0670*/  @P3 LOP3.LUT R3, R3, R16, RZ, 0x3c, !PT ;  /* 0x0000001003033212 */ /* 0x000fe400078e3cff */
[----:B------:R-:W4:Y:S01]  /*0680*/  @P5 LDG.E R16, desc[UR6][R14.64+0x74] ;  /* 0x000074060e105981 */ /* 0x000f22000c1e1900 */
[----:B------:R-:W-:-:S03]  /*0690*/  @P4 LOP3.LUT R5, R5, R18, RZ, 0x3c, !PT ;  /* 0x0000001205054212 */ /* 0x000fc600078e3cff */
[----:B------:R-:W4:Y:S01]  /*06a0*/  @P6 LDG.E R18, desc[UR6][R14.64+0x80] ;  /* 0x000080060e126981 */ /* 0x000f22000c1e1900 */
[----:B------:R-:W-:-:S03]  /*06b0*/  @P4 LOP3.LUT R3, R3, R22, RZ, 0x3c, !PT ;  /* 0x0000001603034212 */ /* 0x000fc600078e3cff */
[----:B------:R-:W4:Y:S01]  /*06c0*/  @P6 LDG.E R22, desc[UR6][R14.64+0x88] ;  /* 0x000088060e166981 */ /* 0x000f22000c1e1900 */
[----:B------:R-:W-:-:S03]  /*06d0*/  @P5 LOP3.LUT R5, R5, R24, RZ, 0x3c, !PT ;  /* 0x0000001805055212 */ /* 0x000fc600078e3cff */
[----:B------:R-:W4:Y:S04]  /*06e0*/  @P0 LDG.E R25, desc[UR6][R14.64+0x8c] ;  /* 0x00008c060e190981 */ /* 0x000f28000c1e1900 */
[----:B------:R-:W4:Y:S04]  /*06f0*/  @P0 LDG.E R24, desc[UR6][R14.64+0x94] ;  /* 0x000094060e180981 */ /* 0x000f28000c1e1900 */
        /* <DEDUP_REMOVED lines=9> */
[----:B------:R-:W-:Y:S02]  /*0790*/  @P6 LOP3.LUT R0, R0, R27, RZ, 0x3c, !PT ;  /* 0x0000001b00006212 */ /* 0x000fe400078e3cff */
[----:B------:R-:W-:Y:S02]  /*07a0*/  @P5 LOP3.LUT R3, R3, R16, RZ, 0x3c, !PT ;  /* 0x0000001003035212 */ /* 0x000fe400078e3cff */
[----:B------:R-:W-:Y:S02]  /*07b0*/  @P6 LOP3.LUT R5, R5, R18, RZ, 0x3c, !PT ;  /* 0x0000001205056212 */ /* 0x000fe400078e3cff */
[----:B------:R-:W-:Y:S02]  /*07c0*/  @P6 LOP3.LUT R3, R3, R22, RZ, 0x3c, !PT ;  /* 0x0000001603036212 */ /* 0x000fe400078e3cff */
[----:B------:R-:W-:Y:S02]  /*07d0*/  @P0 LOP3.LUT R0, R0, R25, RZ, 0x3c, !PT ;  /* 0x0000001900000212 */ /* 0x000fe400078e3cff */
[----:B------:R-:W-:-:S02]  /*07e0*/  @P0 LOP3.LUT R5, R5, R24, RZ, 0x3c, !PT ;  /* 0x0000001805050212 */ /* 0x000fc400078e3cff */
[----:B------:R-:W-:Y:S02]  /*07f0*/  @P0 LOP3.LUT R3, R3, R26, RZ, 0x3c, !PT ;  /* 0x0000001a03030212 */ /* 0x000fe400078e3cff */
[----:B--2---:R-:W-:Y:S02]  /*0800*/  @P6 LOP3.LUT R4, R4, R17, RZ, 0x3c, !PT ;  /* 0x0000001104046212 */ /* 0x004fe400078e3cff */
[----:B---3--:R-:W-:Y:S02]  /*0810*/  @P6 LOP3.LUT R2, R2, R19, RZ, 0x3c, !PT ;  /* 0x0000001302026212 */ /* 0x008fe400078e3cff */
[----:B----4-:R-:W-:Y:S02]  /*0820*/  @P0 LOP3.LUT R4, R4, R21, RZ, 0x3c, !PT ;  /* 0x0000001504040212 */ /* 0x010fe400078e3cff */
[----:B------:R-:W-:Y:S02]  /*0830*/  @P0 LOP3.LUT R2, R2, R23, RZ, 0x3c, !PT ;  /* 0x0000001702020212 */ /* 0x000fe400078e3cff */
[----:B------:R-:W-:-:S13]  /*0840*/  R2P PR, R20.B1, 0x7f ;  /* 0x0000007f14007804 */ /* 0x000fda0000001000 */
[----:B------:R-:W2:Y:S04]  /*0850*/  @P0 LDG.E R18, desc[UR6][R14.64+0xb0] ;  /* 0x0000b0060e120981 */ /* 0x000ea8000c1e1900 */
[----:B------:R-:W3:Y:S04]  /*0860*/  @P0 LDG.E R21, desc[UR6][R14.64+0xa0] ;  /* 0x0000a0060e150981 */ /* 0x000ee8000c1e1900 */
[----:B------:R-:W4:Y:S04]  /*0870*/  @P0 LDG.E R23, desc[UR6][R14.64+0xa4] ;  /* 0x0000a4060e170981 */ /* 0x000f28000c1e1900 */
[----:B------:R-:W4:Y:S04]  /*0880*/  @P0 LDG.E R16, desc[UR6][R14.64+0xa8] ;  /* 0x0000a8060e100981 */ /* 0x000f28000c1e1900 */
[----:B------:R-:W4:Y:S04]  /*0890*/  @P0 LDG.E R25, desc[UR6][R14.64+0xac] ;  /* 0x0000ac060e190981 */ /* 0x000f28000c1e1900 */
[----:B------:R-:W4:Y:S04]  /*08a0*/  @P1 LDG.E R27, desc[UR6][R14.64+0xb4] ;  /* 0x0000b4060e1b1981 */ /* 0x000f28000c1e1900 */
[----:B------:R-:W4:Y:S04]  /*08b0*/  @P2 LDG.E R29, desc[UR6][R14.64+0xc8] ;  /* 0x0000c8060e1d2981 */ /* 0x000f28000c1e1900 */
[----:B------:R-:W4:Y:S04]  /*08c0*/  @P3 LDG.E R19, desc[UR6][R14.64+0xdc] ;  /* 0x0000dc060e133981 */ /* 0x000f28000c1e1900 */
        /* <DEDUP_REMOVED lines=12> */
[----:B------:R-:W-:Y:S01]  /*0990*/  LOP3.LUT P0, RZ, R20, 0x8000, RZ, 0xc0, !PT ;  /* 0x0000800014ff7812 */ /* 0x000fe2000780c0ff */
[----:B------:R-:W4:Y:S04]  /*09a0*/  @P1 LDG.E R25, desc[UR6][R14.64+0xc0] ;  /* 0x0000c0060e191981 */ /* 0x000f28000c1e1900 */
[----:B------:R-:W4:Y:S01]  /*09b0*/  @P1 LDG.E R20, desc[UR6][R14.64+0xc4] ;  /* 0x0000c4060e141981 */ /* 0x000f22000c1e1900 */
[----:B------:R-:W-:-:S03]  /*09c0*/  @P1 LOP3.LUT R0, R0, R27, RZ, 0x3c, !PT ;  /* 0x0000001b00001212 */ /* 0x000fc600078e3cff */
[----:B------:R-:W4:Y:S01]  /*09d0*/  @P2 LDG.E R27, desc[UR6][R14.64+0xcc] ;  /* 0x0000cc060e1b2981 */ /* 0x000f22000c1e1900 */
[----:B------:R-:W-:-:S03]  /*09e0*/  @P2 LOP3.LUT R0, R0, R29, RZ, 0x3c, !PT ;  /* 0x0000001d00002212 */ /* 0x000fc600078e3cff */
[----:B------:R-:W4:Y:S01]  /*09f0*/  @P6 LDG.E R29, desc[UR6][R14.64+0x118] ;  /* 0x000118060e1d6981 */ /* 0x000f22000c1e1900 */
[----:B------:R-:W-:-:S03]  /*0a00*/  @P3 LOP3.LUT R0, R0, R19, RZ, 0x3c, !PT ;  /* 0x0000001300003212 */ /* 0x000fc600078e3cff */
[----:B------:R-:W4:Y:S01]  /*0a10*/  @P2 LDG.E R19, desc[UR6][R14.64+0xd4] ;  /* 0x0000d4060e132981 */ /* 0x000f22000c1e1900 */
[----:B------:R-:W-:-:S03]  /*0a20*/  @P4 LOP3.LUT R0, R0, R17, RZ, 0x3c, !PT ;  /* 0x0000001100004212 */ /* 0x000fc600078e3cff */
[----:B------:R-:W4:Y:S04]  /*0a30*/  @P5 LDG.E R17, desc[UR6][R14.64+0x108] ;  /* 0x000108060e115981 */ /* 0x000f28000c1e1900 */
[----:B------:R-:W4:Y:S01]  /*0a40*/  @P0 LDG.E R26, desc[UR6][R14.64+0x13c] ;  /* 0x00013c060e1a0981 */ /* 0x000f22000c1e1900 */
[----:B--2---:R-:W-:-:S03]  /*0a50*/  @P1 LOP3.LUT R5, R5, R18, RZ, 0x3c, !PT ;  /* 0x0000001205051212 */ /* 0x004fc600078e3cff */
[----:B------:R-:W2:Y:S01]  /*0a60*/  @P4 LDG.E R18, desc[UR6][R14.64+0x100] ;  /* 0x000100060e124981 */ /* 0x000ea2000c1e1900 */
[----:B---3--:R-:W-:Y:S02]  /*0a70*/  @P5 LOP3.LUT R0, R0, R21, RZ, 0x3c, !PT ;  /* 0x0000001500005212 */ /* 0x008fe400078e3cff */
[----:B------:R-:W-:Y:S01]  /*0a80*/  @P2 LOP3.LUT R5, R5, R22, RZ, 0x3c, !PT ;  /* 0x0000001605052212 */ /* 0x000fe200078e3cff */
[----:B------:R-:W3:Y:S01]  /*0a90*/  @P3 LDG.E R21, desc[UR6][R14.64+0xe0] ;  /* 0x0000e0060e153981 */ /* 0x000ee2000c1e1900 */
[----:B----4-:R-:W-:-:S03]  /*0aa0*/  @P1 LOP3.LUT R4, R4, R23, RZ, 0x3c, !PT ;  /* 0x0000001704041212 */ /* 0x010fc600078e3cff */
[----:B------:R-:W4:Y:S04]  /*0ab0*/  @P3 LDG.E R22, desc[UR6][R14.64+0xec] ;  /* 0x0000ec060e163981 */ /* 0x000f28000c1e1900 */
[----:B------:R-:W2:Y:S01]  /*0ac0*/  @P3 LDG.E R23, desc[UR6][R14.64+0xe8] ;  /* 0x0000e8060e173981 */ /* 0x000ea2000c1e1900 */
[----:B------:R-:W-:-:S03]  /*0ad0*/  @P1 LOP3.LUT R2, R2, R25, RZ, 0x3c, !PT ;  /* 0x0000001902021212 */ /* 0x000fc600078e3cff */
[----:B------:R-:W2:Y:S01]  /*0ae0*/  @P4 LDG.E R25, desc[UR6][R14.64+0xf4] ;  /* 0x0000f4060e194981 */ /* 0x000ea2000c1e1900 */
[----:B------:R-:W-:-:S03]  /*0af0*/  @P1 LOP3.LUT R3, R3, R20, RZ, 0x3c, !PT ;  /* 0x0000001403031212 */ /* 0x000fc600078e3cff */
[----:B------:R-:W2:Y:S01]  /*0b00*/  @P3 LDG.E R20, desc[UR6][R14.64+0xe4] ;  /* 0x0000e4060e143981 */ /* 0x000ea2000c1e1900 */
[----:B------:R-:W-:Y:S02]  /*0b10*/  @P2 LOP3.LUT R4, R4, R27, RZ, 0x3c, !PT ;  /* 0x0000001b04042212 */ /* 0x000fe400078e3cff */
[----:B------:R-:W-:Y:S01]  /*0b20*/  @P2 LOP3.LUT R3, R3, R16, RZ, 0x3c, !PT ;  /* 0x0000001003032212 */ /* 0x000fe200078e3cff */
[----:B------:R-:W2:Y:S04]  /*0b30*/  @P4 LDG.E R27, desc[UR6][R14.64+0xfc] ;  /* 0x0000fc060e1b4981 */ /* 0x000ea8000c1e1900 */
[----:B------:R-:W2:Y:S01]  /*0b40*/  @P5 LDG.E R16, desc[UR6][R14.64+0x10c] ;  /* 0x00010c060e105981 */ /* 0x000ea2000c1e1900 */
[----:B------:R-:W-:-:S03]  /*0b50*/  @P2 LOP3.LUT R2, R2, R19, RZ, 0x3c, !PT ;  /* 0x0000001302022212 */ /* 0x000fc600078e3cff */
[----:B------:R-:W2:Y:S01]  /*0b60*/  @P5 LDG.E R19, desc[UR6][R14.64+0x110] ;  /* 0x000110060e135981 */ /* 0x000ea2000c1e1900 */
[----:B------:R-:W-:-:S03]  /*0b70*/  @P6 LOP3.LUT R0, R0, R29, RZ, 0x3c, !PT ;  /* 0x0000001d00006212 */ /* 0x000fc600078e3cff */
[----:B------:R-:W2:Y:S01]  /*0b80*/  @P0 LDG.E R29, desc[UR6][R14.64+0x12c] ;  /* 0x00012c060e1d0981 */ /* 0x000ea2000c1e1900 */
[----:B---3--:R-:W-:-:S03]  /*0b90*/  @P3 LOP3.LUT R4, R4, R21, RZ, 0x3c, !PT ;  /* 0x0000001504043212 */ /* 0x008fc600078e3cff */
[----:B------:R-:W3:Y:S01]  /*0ba0*/  @P6 LDG.E R21, desc[UR6][R14.64+0x11c] ;  /* 0x00011c060e156981 */ /* 0x000ee2000c1e1900 */
[----:B----4-:R-:W-:-:S03]  /*0bb0*/  @P3 LOP3.LUT R3, R3, R22, RZ, 0x3c, !PT ;  /* 0x0000001603033212 */ /* 0x010fc600078e3cff */
[----:B------:R-:W4:Y:S01]  /*0bc0*/  @P6 LDG.E R22, desc[UR6][R14.64+0x128] ;  /* 0x000128060e166981 */ /* 0x000f22000c1e1900 */
[----:B--2---:R-:W-:Y:S02]  /*0bd0*/  @P3 LOP3.LUT R2, R2, R23, RZ, 0x3c, !PT ;  /* 0x0000001702023212 */ /* 0x004fe400078e3cff */
[----:B------:R-:W-:Y:S01]  /*0be0*/  @P4 LOP3.LUT R3, R3, R18, RZ, 0x3c, !PT ;  /* 0x0000001203034212 */ /* 0x000fe200078e3cff */
[----:B------:R-:W2:Y:S01]  /*0bf0*/  @P6 LDG.E R23, desc[UR6][R14.64+0x124] ;  /* 0x000124060e176981 */ /* 0x000ea2000c1e1900 */
[----:B------:R-:W-:-:S03]  /*0c00*/  @P4 LOP3.LUT R4, R4, R25, RZ, 0x3c, !PT ;  /* 0x0000001904044212 */ /* 0x000fc600078e3cff */
[----:B------:R-:W4:Y:S01]  /*0c10*/  @P6 LDG.E R18, desc[UR6][R14.64+0x120] ;  /* 0x000120060e126981 */ /* 0x000f22000c1e1900 */
[----:B------:R-:W-:-:S03]  /*0c20*/  @P3 LOP3.LUT R5, R5, R20, RZ, 0x3c, !PT ;  /* 0x0000001405053212 */ /* 0x000fc600078e3cff */
[----:B------:R-:W4:Y:S01]  /*0c30*/  @P5 LDG.E R20, desc[UR6][R14.64+0x114] ;  /* 0x000114060e145981 */ /* 0x000f22000c1e1900 */
[----:B------:R-:W-:Y:S02]  /*0c40*/  @P4 LOP3.LUT R5, R5, R24, RZ, 0x3c, !PT ;  /* 0x0000001805054212 */ /* 0x000fe400078e3cff */
[----:B------:R-:W-:Y:S01]  /*0c50*/  @P5 LOP3.LUT R4, R4, R17, RZ, 0x3c, !PT ;  /* 0x0000001104045212 */ /* 0x000fe200078e3cff */
[----:B------:R-:W4:Y:S04]  /*0c60*/  @P0 LDG.E R24, desc[UR6][R14.64+0x134] ;  /* 0x000134060e180981 */ /* 0x000f28000c1e1900 */
[----:B------:R-:W4:Y:S04]  /*0c70*/  @P0 LDG.E R17, desc[UR6][R14.64+0x130] ;  /* 0x000130060e110981 */ /* 0x000f28000c1e1900 */
[----:B------:R-:W4:Y:S01]  /*0c80*/  @P0 LDG.E R25, desc[UR6][R14.64+0x138] ;  /* 0x000138060e190981 */ /* 0x000f22000c1e1900 */
[----:B------:R-:W-:Y:S01]  /*0c90*/  UIADD3 UR4, UPT, UPT, UR4, 0x10, URZ ;  /* 0x0000001004047890 */ /* 0x000fe2000fffe0ff */
[----:B------:R-:W-:-:S03]  /*0ca0*/  @P4 LOP3.LUT R2, R2, R27, RZ, 0x3c, !PT ;  /* 0x0000001b02024212 */ /* 0x000fc600078e3cff */
[----:B------:R-:W-:Y:S01]  /*0cb0*/  UISETP.NE.AND UP0, UPT, UR4, 0x20, UPT ;  /* 0x000000200400788c */ /* 0x000fe2000bf05270 */
[----:B------:R-:W-:Y:S02]  /*0cc0*/  @P5 LOP3.LUT R5, R5, R16, RZ, 0x3c, !PT ;  /* 0x0000001005055212 */ /* 0x000fe400078e3cff */
[----:B------:R-:W-:Y:S02]  /*0cd0*/  @P5 LOP3.LUT R2, R2, R19, RZ, 0x3c, !PT ;  /* 0x0000001302025212 */ /* 0x000fe400078e3cff */
[----:B------:R-:W-:Y:S02]  /*0ce0*/  @P0 LOP3.LUT R0, R0, R29, RZ, 0x3c, !PT ;  /* 0x0000001d00000212 */ /* 0x000fe400078e3cff */
[----:B---3--:R-:W-:Y:S02]  /*0cf0*/  @P6 LOP3.LUT R4, R4, R21, RZ, 0x3c, !PT ;  /* 0x0000001504046212 */ /* 0x008fe400078e3cff */
[----:B--2---:R-:W-:Y:S02]  /*0d00*/  @P6 LOP3.LUT R2, R2, R23, RZ, 0x3c, !PT ;  /* 0x0000001702026212 */ /* 0x004fe400078e3cff */
[----:B----4-:R-:W-:-:S02]  /*0d10*/  @P6 LOP3.LUT R5, R5, R18, RZ, 0x3c, !PT ;  /* 0x0000001205056212 */ /* 0x010fc400078e3cff */
[----:B------:R-:W-:-:S04]  /*0d20*/  @P5 LOP3.LUT R3, R3, R20, RZ, 0x3c, !PT ;  /* 0x0000001403035212 */ /* 0x000fc800078e3cff */
[----:B------:R-:W-:Y:S02]  /*0d30*/  @P6 LOP3.LUT R3, R3, R22, RZ, 0x3c, !PT ;  /* 0x0000001603036212 */ /* 0x000fe400078e3cff */
[----:B------:R-:W-:Y:S02]  /*0d40*/  @P0 LOP3.LUT R5, R5, R24, RZ, 0x3c, !PT ;  /* 0x0000001805050212 */ /* 0x000fe400078e3cff */
[----:B------:R-:W-:Y:S02]  /*0d50*/  @P0 LOP3.LUT R4, R4, R17, RZ, 0x3c, !PT ;  /* 0x0000001104040212 */ /* 0x000fe400078e3cff */
[----:B------:R-:W-:Y:S02]  /*0d60*/  @P0 LOP3.LUT R3, R3, R26, RZ, 0x3c, !PT ;  /* 0x0000001a03030212 */ /* 0x000fe400078e3cff */
[----:B------:R-:W-:Y:S01]  /*0d70*/  @P0 LOP3.LUT R2, R2, R25, RZ, 0x3c, !PT ;  /* 0x0000001902020212 */ /* 0x000fe200078e3cff */
[----:B------:R-:W-:Y:S06]  /*0d80*/  BRA.U UP0, `(.L_x_16) ;  /* 0xfffffff500487547 */ /* 0x000fec000b83ffff */
[----:B------:R-:W-:-:S05]  /*0d90*/  VIADD R12, R12, 0x1 ;  /* 0x000000010c0c7836 */ /* 0x000fca0000000000 */
[----:B------:R-:W-:-:S13]  /*0da0*/  ISETP.NE.AND P0, PT, R12, 0x5, PT ;  /* 0x000000050c00780c */ /* 0x000fda0003f05270 */
[----:B------:R-:W-:Y:S05]  /*0db0*/  @P0 BRA `(.L_x_17) ;  /* 0xfffffff400300947 */ /* 0x000fea000383ffff */
[----:B------:R-:W-:Y:S01]  /*0dc0*/  LOP3.LUT R7, R10, 0x3, RZ, 0xc0, !PT ;  /* 0x000000030a077812 */ /* 0x000fe200078ec0ff */
[----:B------:R0:W-:Y:S03]  /*0dd0*/  STL.64 [R1+0x8], R4 ;  /* 0x0000080401007387 */ /* 0x0001e60000100a00 */
[----:B------:R-:W-:Y:S01]  /*0de0*/  ISETP.NE.U32.AND P0, PT, R7, 0x1, PT ;  /* 0x000000010700780c */ /* 0x000fe20003f05070 */
[----:B------:R0:W-:Y:S03]  /*0df0*/  STL.64 [R1+0x10], R2 ;  /* 0x0000100201007387 */ /* 0x0001e60000100a00 */
[----:B------:R-:W-:Y:S01]  /*0e00*/  ISETP.NE.AND.EX P0, PT, RZ, RZ, PT, P0 ;  /* 0x000000ffff00720c */ /* 0x000fe20003f05300 */
[----:B------:R0:W-:-:S12]  /*0e10*/  STL [R1+0x4], R0 ;  /* 0x0000040001007387 */ /* 0x0001d80000100800 */
[----:B0-----:R-:W-:Y:S05]  /*0e20*/  @!P0 BRA `(.L_x_15) ;  /* 0x0000001800088947 */ /* 0x001fea0003800000 */
[----:B------:R-:W-:Y:S01]  /*0e30*/  UMOV UR4, URZ ;  /* 0x000000ff00047c82 */ /* 0x000fe20008000000 */
[----:B------:R-:W-:Y:S01]  /*0e40*/  UMOV UR5, URZ ;  /* 0x000000ff00057c82 */ /* 0x000fe20008000000 */
[----:B------:R-:W-:Y:S02]  /*0e50*/  IMAD.MOV.U32 R0, RZ, RZ, RZ ;  /* 0x000000ffff007224 */ /* 0x000fe400078e00ff */
[----:B------:R-:W-:Y:S02]  /*0e60*/  IMAD.MOV.U32 R12, RZ, RZ, RZ ;  /* 0x000000ffff0c7224 */ /* 0x000fe400078e00ff */
[----:B------:R-:W-:Y:S02]  /*0e70*/  IMAD.MOV.U32 R2, RZ, RZ, RZ ;  /* 0x000000ffff027224 */ /* 0x000fe400078e00ff */
[----:B------:R-:W-:Y:S02]  /*0e80*/  IMAD.MOV.U32 R5, RZ, RZ, RZ ;  /* 0x000000ffff057224 */ /* 0x000fe400078e00ff */
[----:B------:R-:W-:-:S02]  /*0e90*/  IMAD.U32 R3, RZ, RZ, UR4 ;  /* 0x00000004ff037e24 */ /* 0x000fc4000f8e00ff */
[----:B------:R-:W-:-:S07]  /*0ea0*/  IMAD.U32 R4, RZ, RZ, UR5 ;  /* 0x00000005ff047e24 */ /* 0x000fce000f8e00ff */
.L_x_19:
[----:B------:R-:W-:-:S06]  /*0eb0*/  IMAD R7, R12, 0x4, R1 ;  /* 0x000000040c077824 */ /* 0x000fcc00078e0201 */
[----:B------:R-:W5:Y:S01]  /*0ec0*/  LDL R7, [R7+0x4] ;  /* 0x0000040007077983 */ /* 0x000f620000100800 */
[----:B------:R-:W-:-:S05]  /*0ed0*/  UMOV UR4, URZ ;  /* 0x000000ff00047c82 */ /* 0x000fca0008000000 */
.L_x_18:
        /* <DEDUP_REMOVED lines=178> */
[----:B------:R0:W-:Y:S03]  /*1a00*/  STL [R1+0x4], R0 ;  /* 0x0000040001007387 */ /* 0x0001e60000100800 */
[----:B------:R-:W-:Y:S01]  /*1a10*/  ISETP.NE.U32.AND P0, PT, R7, 0x3, PT ;  /* 0x000000030700780c */ /* 0x000fe20003f05070 */
[----:B------:R0:W-:Y:S03]  /*1a20*/  STL.64 [R1+0x8], R4 ;  /* 0x0000080401007387 */ /* 0x0001e60000100a00 */
[----:B------:R-:W-:Y:S01]  /*1a30*/  ISETP.NE.AND.EX P0, PT, RZ, RZ, PT, P0 ;  /* 0x000000ffff00720c */ /* 0x000fe20003f05300 */
[----:B------:R0:W-:-:S12]  /*1a40*/  STL.64 [R1+0x10], R2 ;  /* 0x0000100201007387 */ /* 0x0001d80000100a00 */
[----:B0-----:R-:W-:Y:S05]  /*1a50*/  @P0 BRA `(.L_x_15) ;  /* 0x0000000800fc0947 */ /* 0x001fea0003800000 */
        /* <DEDUP_REMOVED lines=8> */
.L_x_21:
[----:B------:R-:W-:-:S06]  /*1ae0*/  IMAD R7, R12, 0x4, R1 ;  /* 0x000000040c077824 */ /* 0x000fcc00078e0201 */
[----:B------:R-:W5:Y:S01]  /*1af0*/  LDL R7, [R7+0x4] ;  /* 0x0000040007077983 */ /* 0x000f620000100800 */
[----:B------:R-:W-:-:S05]  /*1b00*/  UMOV UR4, URZ ;  /* 0x000000ff00047c82 */ /* 0x000fca0008000000 */
.L_x_20:
        /* <DEDUP_REMOVED lines=177> */
[----:B------:R0:W-:Y:S04]  /*2620*/  STL [R1+0x4], R0 ;  /* 0x0000040001007387 */ /* 0x0001e80000100800 */
[----:B------:R0:W-:Y:S04]  /*2630*/  STL.64 [R1+0x8], R4 ;  /* 0x0000080401007387 */ /* 0x0001e80000100a00 */
[----:B------:R0:W-:Y:S02]  /*2640*/  STL.64 [R1+0x10], R2 ;  /* 0x0000100201007387 */ /* 0x0001e40000100a00 */
.L_x_15:
[----:B------:R-:W-:Y:S05]  /*2650*/  BSYNC.RECONVERGENT B1 ;  /* 0x0000000000017941 */ /* 0x000fea0003800200 */
.L_x_14:
[C---:B------:R-:W-:Y:S01]  /*2660*/  ISETP.GT.U32.AND P0, PT, R10.reuse, 0x3, PT ;  /* 0x000000030a00780c */ /* 0x040fe20003f04070 */
[----:B------:R-:W-:Y:S01]  /*2670*/  VIADD R11, R11, 0x1 ;  /* 0x000000010b0b7836 */ /* 0x000fe20000000000 */
[--C-:B------:R-:W-:Y:S02]  /*2680*/  SHF.R.U64 R10, R10, 0x2, R13.reuse ;  /* 0x000000020a0a7819 */ /* 0x100fe4000000120d */
[----:B------:R-:W-:Y:S02]  /*2690*/  ISETP.GT.U32.AND.EX P0, PT, R13, RZ, PT, P0 ;  /* 0x000000ff0d00720c */ /* 0x000fe40003f04100 */
[----:B------:R-:W-:-:S11]  /*26a0*/  SHF.R.U32.HI R13, RZ, 0x2, R13 ;  /* 0x00000002ff0d7819 */ /* 0x000fd6000001160d */
[----:B------:R-:W-:Y:S05]  /*26b0*/  @P0 BRA `(.L_x_22) ;  /* 0xffffffd800c40947 */ /* 0x000fea000383ffff */
.L_x_13:
[----:B------:R-:W-:Y:S05]  /*26c0*/  BSYNC.RECONVERGENT B0 ;  /* 0x0000000000007941 */ /* 0x000fea0003800200 */
.L_x_12:
[----:B0-----:R-:W-:Y:S02]  /*26d0*/  SHF.R.U32.HI R5, RZ, 0x2, R0 ;  /* 0x00000002ff057819 */ /* 0x001fe40000011600 */
[----:B------:R-:W-:Y:S02]  /*26e0*/  SHF.R.U32.HI R7, RZ, 0x2, R4 ;  /* 0x00000002ff077819 */ /* 0x000fe40000011604 */
[----:B------:R-:W-:Y:S01]  /*26f0*/  LOP3.LUT R5, R5, R0, RZ, 0x3c, !PT ;  /* 0x0000000005057212 */ /* 0x000fe200078e3cff */
[----:B------:R-:W-:Y:S01]  /*2700*/  IMAD.SHL.U32 R0, R3, 0x10, RZ ;  /* 0x0000001003007824 */ /* 0x000fe200078e00ff */
[----:B------:R-:W-:Y:S01]  /*2710*/  LOP3.LUT R7, R7, R4, RZ, 0x3c, !PT ;  /* 0x0000000407077212 */ /* 0x000fe200078e3cff */
[----:B------:R-:W-:Y:S02]  /*2720*/  IMAD.MOV.U32 R4, RZ, RZ, 0x40000000 ;  /* 0x40000000ff047424 */ /* 0x000fe400078e00ff */
[----:B------:R-:W-:-:S05]  /*2730*/  IMAD.SHL.U32 R2, R5, 0x2, RZ ;  /* 0x0000000205027824 */ /* 0x000fca00078e00ff */
[----:B------:R-:W-:-:S04]  /*2740*/  LOP3.LUT R0, R5, R2, R0, 0x96, !PT ;  /* 0x0000000205007212 */ /* 0x000fc800078e9600 */
[----:B------:R-:W-:Y:S01]  /*2750*/  LOP3.LUT R0, R0, R3, RZ, 0x3c, !PT ;  /* 0x0000000300007212 */ /* 0x000fe200078e3cff */
[----:B------:R-:W-:-:S04]  /*2760*/  IMAD.SHL.U32 R3, R7, 0x2, RZ ;  /* 0x0000000207037824 */ /* 0x000fc800078e00ff */
[----:B------:R-:W-:-:S05]  /*2770*/  IMAD.SHL.U32 R2, R0, 0x10, RZ ;  /* 0x0000001000027824 */ /* 0x000fca00078e00ff */
[----:B------:R-:W-:Y:S01]  /*2780*/  LOP3.LUT R3, R7, R3, R2, 0x96, !PT ;  /* 0x0000000307037212 */ /* 0x000fe200078e9602 */
[----:B------:R-:W-:Y:S01]  /*2790*/  IMAD.MOV.U32 R2, RZ, RZ, 0x2f800000 ;  /* 0x2f800000ff027424 */ /* 0x000fe200078e00ff */
[----:B------:R-:W-:Y:S02]  /*27a0*/  SHF.R.S32.HI R7, RZ, 0x1f, R6 ;  /* 0x0000001fff077819 */ /* 0x000fe40000011406 */
[----:B------:R-:W-:Y:S01]  /*27b0*/  LOP3.LUT R3, R3, R0, RZ, 0x3c, !PT ;  /* 0x0000000003037212 */ /* 0x000fe200078e3cff */
[----:B------:R-:W-:-:S04]  /*27c0*/  VIADD R0, R0, 0xe93f16c5 ;  /* 0xe93f16c500007836 */ /* 0x000fc80000000000 */
[----:B------:R-:W-:Y:S01]  /*27d0*/  VIADD R3, R3, 0xe9449e8a ;  /* 0xe9449e8a03037836 */ /* 0x000fe20000000000 */
[----:B------:R-:W-:-:S04]  /*27e0*/  I2FP.F32.U32 R0, R0 ;  /* 0x0000000000007245 */ /* 0x000fc80000201000 */
[----:B------:R-:W-:Y:S01]  /*27f0*/  I2FP.F32.U32 R3, R3 ;  /* 0x0000000300037245 */ /* 0x000fe20000201000 */
[----:B------:R-:W-:-:S04]  /*2800*/  FFMA R0, R0, R2, 1.1641532182693481445e-10 ;  /* 0x2f00000000007423 */ /* 0x000fc80000000002 */
[----:B------:R-:W-:Y:S01]  /*2810*/  FFMA R3, R3, R2, 1.1641532182693481445e-10 ;  /* 0x2f00000003037423 */ /* 0x000fe20000000002 */
[----:B------:R-:W-:-:S03]  /*2820*/  FFMA R0, R0, R4, -1 ;  /* 0xbf80000000007423 */ /* 0x000fc60000000004 */
[----:B------:R-:W-:-:S04]  /*2830*/  FFMA R3, R3, R4, -1 ;  /* 0xbf80000003037423 */ /* 0x000fc80000000004 */
[----:B------:R-:W-:-:S04]  /*2840*/  FMUL R3, R3, R3 ;  /* 0x0000000303037220 */ /* 0x000fc80000400000 */
[----:B------:R-:W-:-:S05]  /*2850*/  FFMA R3, R0, R0, R3 ;  /* 0x0000000000037223 */ /* 0x000fca0000000003 */
[----:B------:R-:W-:-:S13]  /*2860*/  FSETP.GEU.AND P0, PT, R3, 1, PT ;  /* 0x3f8000000300780b */ /* 0x000fda0003f0e000 */
[----:B------:R-:W0:Y:S01]  /*2870*/  @!P0 LDC.64 R2, c[0x0][0x388] ;  /* 0x0000e200ff028b82 */ /* 0x000e220000000a00 */
[----:B------:R-:W-:Y:S01]  /*2880*/  @!P0 IMAD.MOV.U32 R5, RZ, RZ, 0x1 ;  /* 0x00000001ff058424 */ /* 0x000fe200078e00ff */
[----:B0-----:R-:W-:-:S04]  /*2890*/  @!P0 LEA R2, P1, R6, R2, 0x2 ;  /* 0x0000000206028211 */ /* 0x001fc800078210ff */
[----:B------:R-:W-:-:S05]  /*28a0*/  @!P0 LEA.HI.X R3, R6, R3, R7, 0x2, P1 ;  /* 0x0000000306038211 */ /* 0x000fca00008f1407 */
[----:B------:R0:W-:Y:S01]  /*28b0*/  @!P0 STG.E desc[UR6][R2.64], R5 ;  /* 0x0000000502008986 */ /* 0x0001e2000c101906 */
[----:B------:R-:W-:Y:S05]  /*28c0*/  @!P0 EXIT ;  /* 0x000000000000894d */ /* 0x000fea0003800000 */
[----:B------:R-:W0:Y:S02]  /*28d0*/  LDCU.64 UR4, c[0x0][0x388] ;  /* 0x00007100ff0477ac */ /* 0x000e240008000a00 */
[----:B0-----:R-:W-:-:S04]  /*28e0*/  LEA R2, P0, R6, UR4, 0x2 ;  /* 0x0000000406027c11 */ /* 0x001fc8000f8010ff */
[----:B------:R-:W-:-:S05]  /*28f0*/  LEA.HI.X R3, R6, UR5, R7, 0x2, P0 ;  /* 0x0000000506037c11 */ /* 0x000fca00080f1407 */
[----:B------:R-:W-:Y:S01]  /*2900*/  STG.E desc[UR6][R2.64], RZ ;  /* 0x000000ff02007986 */ /* 0x000fe2000c101906 */
[----:B------:R-:W-:Y:S05]  /*2910*/  EXIT ;  /* 0x000000000000794d */ /* 0x000fea0003800000 */
.L_x_23:
        /* <DEDUP_REMOVED lines=14> */
.L_x_25:


//--------------------- .nv.global.init           --------------------------
	.section	.nv.global.init,"aw",@progbits
	.align	4
.nv.global.init:
	.type		mrg32k3aM1SubSeq,@object
	.size		mrg32k3aM1SubSeq,(mrg32k3aM2SubSeq - mrg32k3aM1SubSeq)
mrg32k3aM1SubSeq:
        /*0000*/ 	.byte	0x0b, 0xcc, 0xee, 0x04, 0x73, 0x29, 0x8b, 0x6f, 0xf6, 0x53, 0x03, 0xf6, 0x23, 0xf6, 0xea, 0xda
        /* <DEDUP_REMOVED lines=125> */
	.type		mrg32k3aM2SubSeq,@object
	.size		mrg32k3aM2SubSeq,(mrg32k3aM1 - mrg32k3aM2SubSeq)
mrg32k3aM2SubSeq:
        /* <DEDUP_REMOVED lines=126> */
	.type		mrg32k3aM1,@object
	.size		mrg32k3aM1,(mrg32k3aM1Seq - mrg32k3aM1)
mrg32k3aM1:
        /* <DEDUP_REMOVED lines=144> */
	.type		mrg32k3aM1Seq,@object
	.size		mrg32k3aM1Seq,(mrg32k3aM2 - mrg32k3aM1Seq)
mrg32k3aM1Seq:
        /* <DEDUP_REMOVED lines=144> */
	.type		mrg32k3aM2,@object
	.size		mrg32k3aM2,(mrg32k3aM2Seq - mrg32k3aM2)
mrg32k3aM2:
        /* <DEDUP_REMOVED lines=144> */
	.type		mrg32k3aM2Seq,@object
	.size		mrg32k3aM2Seq,(precalc_xorwow_matrix - mrg32k3aM2Seq)
mrg32k3aM2Seq:
        /* <DEDUP_REMOVED lines=144> */
	.type		precalc_xorwow_matrix,@object
	.size		precalc_xorwow_matrix,(precalc_xorwow_offset_matrix - precalc_xorwow_matrix)
precalc_xorwow_matrix:
        /* <DEDUP_REMOVED lines=6400> */
	.type		precalc_xorwow_offset_matrix,@object
	.size		precalc_xorwow_offset_matrix,($str$1 - precalc_xorwow_offset_matrix)
precalc_xorwow_offset_matrix:
        /* <DEDUP_REMOVED lines=6400> */
	.type		$str$1,@object
	.size		$str$1,($str - $str$1)
$str$1:
        /*353c0*/ 	.byte	0x2f, 0x74, 0x6d, 0x70, 0x2f, 0x73, 0x61, 0x73, 0x73, 0x5f, 0x63, 0x75, 0x5f, 0x38, 0x70, 0x72
        /*353d0*/ 	.byte	0x66, 0x68, 0x62, 0x64, 0x72, 0x2f, 0x6b, 0x2e, 0x63, 0x75, 0x00
	.type		$str,@object
	.size		$str,(__unnamed_1 - $str)
$str:
        /*353db*/ 	.byte	0x6a, 0x75, 0x6d, 0x70, 0x20, 0x3d, 0x3d, 0x20, 0x62, 0x6c, 0x6f, 0x63, 0x6b, 0x44, 0x69, 0x6d
        /*353eb*/ 	.byte	0x2e, 0x78, 0x20, 0x2a, 0x20, 0x67, 0x72, 0x69, 0x64, 0x44, 0x69, 0x6d, 0x2e, 0x78, 0x00
	.type		__unnamed_1,@object
	.size		__unnamed_1,(.L_9 - __unnamed_1)
__unnamed_1:
        /*353fa*/ 	.byte	0x76, 0x6f, 0x69, 0x64, 0x20, 0x53, 0x70, 0x61, 0x72, 0x6b, 0x47, 0x50, 0x55, 0x50, 0x69, 0x5f
        /*3540a*/ 	.byte	0x72, 0x65, 0x64, 0x75, 0x63, 0x65, 0x28, 0x69, 0x6e, 0x74, 0x20, 0x2a, 0x2c, 0x20, 0x69, 0x6e
        /*3541a*/ 	.byte	0x74, 0x20, 0x2a, 0x2c, 0x20, 0x6c, 0x6f, 0x6e, 0x67, 0x2c, 0x20, 0x69, 0x6e, 0x74, 0x2c, 0x20
        /*3542a*/ 	.byte	0x69, 0x6e, 0x74, 0x29, 0x00
.L_9:


//--------------------- .nv.shared.reserved.0     --------------------------
	.section	.nv.shared.reserved.0,"aw",@nobits
	.weak		__nv_reservedSMEM_offset_0_alias
	.size		__nv_reservedSMEM_offset_0_alias, 0, 64
	.other		__nv_reservedSMEM_offset_0_alias,@"STO_CUDA_RESERVED_SHARED STV_DEFAULT"
__nv_reservedSMEM_offset_0_alias:
	.zero		0
	.zero		64


//--------------------- .nv.constant0._Z17SparkGPUPi_reducePiS_lii --------------------------
	.section	.nv.constant0._Z17SparkGPUPi_reducePiS_lii,"a",@progbits
	.sectionflags	@""
	.align	4
.nv.constant0._Z17SparkGPUPi_reducePiS_lii:
	.zero		928


//--------------------- .nv.constant0._Z14SparkGPUPi_mapPKiPil --------------------------
	.section	.nv.constant0._Z14SparkGPUPi_mapPKiPil,"a",@progbits
	.sectionflags	@""
	.align	4
.nv.constant0._Z14SparkGPUPi_mapPKiPil:
	.zero		920


//--------------------- SYMBOLS --------------------------

	.type		.nv.reservedSmem.offset0,@object
	.size		.nv.reservedSmem.offset0,0x4
	.type		__assertfail,@function
